//
// Generated by NVIDIA NVVM Compiler
//
// Compiler Build ID: CL-36424714
// Cuda compilation tools, release 13.0, V13.0.88
// Based on NVVM 20.0.0
//

.version 9.0
.target sm_100
.address_size 64

	// .globl	newFilter
.func  (.param .b64 func_retval0) __internal_accurate_pow
(
	.param .b64 __internal_accurate_pow_param_0
)
;
// _ZZ9newFilterE4tile has been demoted

.visible .entry newFilter(
	.param .u64 .ptr .align 1 newFilter_param_0,
	.param .u32 newFilter_param_1,
	.param .u64 .ptr .align 1 newFilter_param_2,
	.param .u64 .ptr .align 1 newFilter_param_3,
	.param .u32 newFilter_param_4,
	.param .u32 newFilter_param_5,
	.param .u32 newFilter_param_6,
	.param .u32 newFilter_param_7
)
{
	.reg .pred 	%p<66>;
	.reg .b16 	%rs<129>;
	.reg .b32 	%r<207>;
	.reg .b32 	%f<257>;
	.reg .b64 	%rd<14>;
	.reg .b64 	%fd<74>;
	// demoted variable
	.shared .align 4 .b8 _ZZ9newFilterE4tile[3600];
	ld.param.u64 	%rd1, [newFilter_param_0];
	ld.param.u32 	%r39, [newFilter_param_1];
	ld.param.u32 	%r40, [newFilter_param_4];
	ld.param.u32 	%r41, [newFilter_param_6];
	ld.param.u32 	%r42, [newFilter_param_7];
	mov.u32 	%r1, %tid.x;
	mov.u32 	%r2, %tid.y;
	mov.u32 	%r43, %ctaid.x;
	shl.b32 	%r44, %r43, 4;
	add.s32 	%r3, %r44, %r1;
	mov.u32 	%r45, %ctaid.y;
	shl.b32 	%r46, %r45, 4;
	add.s32 	%r4, %r46, %r2;
	shr.u32 	%r47, %r42, 31;
	add.s32 	%r48, %r42, %r47;
	shr.s32 	%r49, %r48, 1;
	sub.s32 	%r5, %r4, %r49;
	sub.s32 	%r6, %r3, %r49;
	setp.ge.s32 	%p2, %r5, %r41;
	or.b32  	%r50, %r6, %r5;
	setp.lt.s32 	%p3, %r50, 0;
	setp.ge.s32 	%p4, %r6, %r39;
	or.pred  	%p5, %p2, %p4;
	or.pred  	%p6, %p5, %p3;
	@%p6 bra 	$L__BB0_2;
	cvta.to.global.u64 	%rd4, %rd1;
	mov.u32 	%r51, _ZZ9newFilterE4tile;
	mad.lo.s32 	%r52, %r2, 120, %r51;
	shl.b32 	%r53, %r1, 2;
	add.s32 	%r54, %r52, %r53;
	mad.lo.s32 	%r55, %r5, %r39, %r6;
	mul.wide.s32 	%rd5, %r55, 4;
	add.s64 	%rd6, %rd4, %rd5;
	ld.global.u32 	%r56, [%rd6];
	st.shared.u32 	[%r54], %r56;
$L__BB0_2:
	bar.sync 	0;
	or.b32  	%r57, %r2, %r1;
	and.b32  	%r58, %r57, 1008;
	setp.ne.s32 	%p7, %r58, 0;
	@%p7 bra 	$L__BB0_44;
	setp.lt.s32 	%p8, %r42, 1;
	mov.f32 	%f240, 0f00000000;
	mov.f32 	%f239, %f240;
	mov.f32 	%f238, %f240;
	mov.f32 	%f237, %f240;
	@%p8 bra 	$L__BB0_17;
	and.b32  	%r7, %r42, 7;
	add.s32 	%r8, %r7, -1;
	and.b32  	%r9, %r42, 3;
	and.b32  	%r10, %r42, 2147483640;
	and.b32  	%r11, %r42, 1;
	mov.f32 	%f237, 0f00000000;
	mov.b32 	%r199, 0;
	mov.f32 	%f238, %f237;
	mov.f32 	%f239, %f237;
	mov.f32 	%f240, %f237;
$L__BB0_5:
	setp.lt.u32 	%p9, %r42, 8;
	add.s32 	%r61, %r199, %r2;
	mov.u32 	%r62, _ZZ9newFilterE4tile;
	mad.lo.s32 	%r13, %r61, 120, %r62;
	mov.b32 	%r202, 0;
	@%p9 bra 	$L__BB0_8;
	mov.b32 	%r200, 0;
$L__BB0_7:
	.pragma "nounroll";
	add.s32 	%r64, %r200, %r1;
	shl.b32 	%r65, %r64, 2;
	add.s32 	%r66, %r13, %r65;
	ld.shared.u32 	%r67, [%r66];
	bfe.u32 	%r68, %r67, 0, 8;
	cvt.u16.u32 	%rs4, %r68;
	and.b16  	%rs5, %rs4, 255;
	bfe.u32 	%r69, %r67, 8, 8;
	cvt.u16.u32 	%rs6, %r69;
	and.b16  	%rs7, %rs6, 255;
	bfe.u32 	%r70, %r67, 16, 8;
	cvt.u16.u32 	%rs8, %r70;
	and.b16  	%rs9, %rs8, 255;
	bfe.u32 	%r71, %r67, 24, 8;
	cvt.u16.u32 	%rs10, %r71;
	and.b16  	%rs11, %rs10, 255;
	cvt.rn.f32.u16 	%f89, %rs5;
	add.f32 	%f90, %f237, %f89;
	cvt.rn.f32.u16 	%f91, %rs7;
	add.f32 	%f92, %f238, %f91;
	cvt.rn.f32.u16 	%f93, %rs9;
	add.f32 	%f94, %f239, %f93;
	cvt.rn.f32.u16 	%f95, %rs11;
	add.f32 	%f96, %f240, %f95;
	ld.shared.u32 	%r72, [%r66+4];
	bfe.u32 	%r73, %r72, 0, 8;
	cvt.u16.u32 	%rs12, %r73;
	and.b16  	%rs13, %rs12, 255;
	bfe.u32 	%r74, %r72, 8, 8;
	cvt.u16.u32 	%rs14, %r74;
	and.b16  	%rs15, %rs14, 255;
	bfe.u32 	%r75, %r72, 16, 8;
	cvt.u16.u32 	%rs16, %r75;
	and.b16  	%rs17, %rs16, 255;
	bfe.u32 	%r76, %r72, 24, 8;
	cvt.u16.u32 	%rs18, %r76;
	and.b16  	%rs19, %rs18, 255;
	cvt.rn.f32.u16 	%f97, %rs13;
	add.f32 	%f98, %f90, %f97;
	cvt.rn.f32.u16 	%f99, %rs15;
	add.f32 	%f100, %f92, %f99;
	cvt.rn.f32.u16 	%f101, %rs17;
	add.f32 	%f102, %f94, %f101;
	cvt.rn.f32.u16 	%f103, %rs19;
	add.f32 	%f104, %f96, %f103;
	ld.shared.u32 	%r77, [%r66+8];
	bfe.u32 	%r78, %r77, 0, 8;
	cvt.u16.u32 	%rs20, %r78;
	and.b16  	%rs21, %rs20, 255;
	bfe.u32 	%r79, %r77, 8, 8;
	cvt.u16.u32 	%rs22, %r79;
	and.b16  	%rs23, %rs22, 255;
	bfe.u32 	%r80, %r77, 16, 8;
	cvt.u16.u32 	%rs24, %r80;
	and.b16  	%rs25, %rs24, 255;
	bfe.u32 	%r81, %r77, 24, 8;
	cvt.u16.u32 	%rs26, %r81;
	and.b16  	%rs27, %rs26, 255;
	cvt.rn.f32.u16 	%f105, %rs21;
	add.f32 	%f106, %f98, %f105;
	cvt.rn.f32.u16 	%f107, %rs23;
	add.f32 	%f108, %f100, %f107;
	cvt.rn.f32.u16 	%f109, %rs25;
	add.f32 	%f110, %f102, %f109;
	cvt.rn.f32.u16 	%f111, %rs27;
	add.f32 	%f112, %f104, %f111;
	ld.shared.u32 	%r82, [%r66+12];
	bfe.u32 	%r83, %r82, 0, 8;
	cvt.u16.u32 	%rs28, %r83;
	and.b16  	%rs29, %rs28, 255;
	bfe.u32 	%r84, %r82, 8, 8;
	cvt.u16.u32 	%rs30, %r84;
	and.b16  	%rs31, %rs30, 255;
	bfe.u32 	%r85, %r82, 16, 8;
	cvt.u16.u32 	%rs32, %r85;
	and.b16  	%rs33, %rs32, 255;
	bfe.u32 	%r86, %r82, 24, 8;
	cvt.u16.u32 	%rs34, %r86;
	and.b16  	%rs35, %rs34, 255;
	cvt.rn.f32.u16 	%f113, %rs29;
	add.f32 	%f114, %f106, %f113;
	cvt.rn.f32.u16 	%f115, %rs31;
	add.f32 	%f116, %f108, %f115;
	cvt.rn.f32.u16 	%f117, %rs33;
	add.f32 	%f118, %f110, %f117;
	cvt.rn.f32.u16 	%f119, %rs35;
	add.f32 	%f120, %f112, %f119;
	ld.shared.u32 	%r87, [%r66+16];
	bfe.u32 	%r88, %r87, 0, 8;
	cvt.u16.u32 	%rs36, %r88;
	and.b16  	%rs37, %rs36, 255;
	bfe.u32 	%r89, %r87, 8, 8;
	cvt.u16.u32 	%rs38, %r89;
	and.b16  	%rs39, %rs38, 255;
	bfe.u32 	%r90, %r87, 16, 8;
	cvt.u16.u32 	%rs40, %r90;
	and.b16  	%rs41, %rs40, 255;
	bfe.u32 	%r91, %r87, 24, 8;
	cvt.u16.u32 	%rs42, %r91;
	and.b16  	%rs43, %rs42, 255;
	cvt.rn.f32.u16 	%f121, %rs37;
	add.f32 	%f122, %f114, %f121;
	cvt.rn.f32.u16 	%f123, %rs39;
	add.f32 	%f124, %f116, %f123;
	cvt.rn.f32.u16 	%f125, %rs41;
	add.f32 	%f126, %f118, %f125;
	cvt.rn.f32.u16 	%f127, %rs43;
	add.f32 	%f128, %f120, %f127;
	ld.shared.u32 	%r92, [%r66+20];
	bfe.u32 	%r93, %r92, 0, 8;
	cvt.u16.u32 	%rs44, %r93;
	and.b16  	%rs45, %rs44, 255;
	bfe.u32 	%r94, %r92, 8, 8;
	cvt.u16.u32 	%rs46, %r94;
	and.b16  	%rs47, %rs46, 255;
	bfe.u32 	%r95, %r92, 16, 8;
	cvt.u16.u32 	%rs48, %r95;
	and.b16  	%rs49, %rs48, 255;
	bfe.u32 	%r96, %r92, 24, 8;
	cvt.u16.u32 	%rs50, %r96;
	and.b16  	%rs51, %rs50, 255;
	cvt.rn.f32.u16 	%f129, %rs45;
	add.f32 	%f130, %f122, %f129;
	cvt.rn.f32.u16 	%f131, %rs47;
	add.f32 	%f132, %f124, %f131;
	cvt.rn.f32.u16 	%f133, %rs49;
	add.f32 	%f134, %f126, %f133;
	cvt.rn.f32.u16 	%f135, %rs51;
	add.f32 	%f136, %f128, %f135;
	ld.shared.u32 	%r97, [%r66+24];
	bfe.u32 	%r98, %r97, 0, 8;
	cvt.u16.u32 	%rs52, %r98;
	and.b16  	%rs53, %rs52, 255;
	bfe.u32 	%r99, %r97, 8, 8;
	cvt.u16.u32 	%rs54, %r99;
	and.b16  	%rs55, %rs54, 255;
	bfe.u32 	%r100, %r97, 16, 8;
	cvt.u16.u32 	%rs56, %r100;
	and.b16  	%rs57, %rs56, 255;
	bfe.u32 	%r101, %r97, 24, 8;
	cvt.u16.u32 	%rs58, %r101;
	and.b16  	%rs59, %rs58, 255;
	cvt.rn.f32.u16 	%f137, %rs53;
	add.f32 	%f138, %f130, %f137;
	cvt.rn.f32.u16 	%f139, %rs55;
	add.f32 	%f140, %f132, %f139;
	cvt.rn.f32.u16 	%f141, %rs57;
	add.f32 	%f142, %f134, %f141;
	cvt.rn.f32.u16 	%f143, %rs59;
	add.f32 	%f144, %f136, %f143;
	ld.shared.u32 	%r102, [%r66+28];
	bfe.u32 	%r103, %r102, 0, 8;
	cvt.u16.u32 	%rs60, %r103;
	and.b16  	%rs61, %rs60, 255;
	bfe.u32 	%r104, %r102, 8, 8;
	cvt.u16.u32 	%rs62, %r104;
	and.b16  	%rs63, %rs62, 255;
	bfe.u32 	%r105, %r102, 16, 8;
	cvt.u16.u32 	%rs64, %r105;
	and.b16  	%rs65, %rs64, 255;
	bfe.u32 	%r106, %r102, 24, 8;
	cvt.u16.u32 	%rs66, %r106;
	and.b16  	%rs67, %rs66, 255;
	cvt.rn.f32.u16 	%f145, %rs61;
	add.f32 	%f237, %f138, %f145;
	cvt.rn.f32.u16 	%f146, %rs63;
	add.f32 	%f238, %f140, %f146;
	cvt.rn.f32.u16 	%f147, %rs65;
	add.f32 	%f239, %f142, %f147;
	cvt.rn.f32.u16 	%f148, %rs67;
	add.f32 	%f240, %f144, %f148;
	add.s32 	%r200, %r200, 8;
	setp.ne.s32 	%p10, %r200, %r10;
	mov.u32 	%r202, %r10;
	@%p10 bra 	$L__BB0_7;
$L__BB0_8:
	setp.eq.s32 	%p11, %r7, 0;
	@%p11 bra 	$L__BB0_16;
	setp.lt.u32 	%p12, %r8, 3;
	@%p12 bra 	$L__BB0_11;
	add.s32 	%r107, %r202, %r1;
	shl.b32 	%r108, %r107, 2;
	add.s32 	%r109, %r13, %r108;
	ld.shared.u32 	%r110, [%r109];
	bfe.u32 	%r111, %r110, 0, 8;
	cvt.u16.u32 	%rs68, %r111;
	and.b16  	%rs69, %rs68, 255;
	bfe.u32 	%r112, %r110, 8, 8;
	cvt.u16.u32 	%rs70, %r112;
	and.b16  	%rs71, %rs70, 255;
	bfe.u32 	%r113, %r110, 16, 8;
	cvt.u16.u32 	%rs72, %r113;
	and.b16  	%rs73, %rs72, 255;
	bfe.u32 	%r114, %r110, 24, 8;
	cvt.u16.u32 	%rs74, %r114;
	and.b16  	%rs75, %rs74, 255;
	cvt.rn.f32.u16 	%f150, %rs69;
	add.f32 	%f151, %f237, %f150;
	cvt.rn.f32.u16 	%f152, %rs71;
	add.f32 	%f153, %f238, %f152;
	cvt.rn.f32.u16 	%f154, %rs73;
	add.f32 	%f155, %f239, %f154;
	cvt.rn.f32.u16 	%f156, %rs75;
	add.f32 	%f157, %f240, %f156;
	ld.shared.u32 	%r115, [%r109+4];
	bfe.u32 	%r116, %r115, 0, 8;
	cvt.u16.u32 	%rs76, %r116;
	and.b16  	%rs77, %rs76, 255;
	bfe.u32 	%r117, %r115, 8, 8;
	cvt.u16.u32 	%rs78, %r117;
	and.b16  	%rs79, %rs78, 255;
	bfe.u32 	%r118, %r115, 16, 8;
	cvt.u16.u32 	%rs80, %r118;
	and.b16  	%rs81, %rs80, 255;
	bfe.u32 	%r119, %r115, 24, 8;
	cvt.u16.u32 	%rs82, %r119;
	and.b16  	%rs83, %rs82, 255;
	cvt.rn.f32.u16 	%f158, %rs77;
	add.f32 	%f159, %f151, %f158;
	cvt.rn.f32.u16 	%f160, %rs79;
	add.f32 	%f161, %f153, %f160;
	cvt.rn.f32.u16 	%f162, %rs81;
	add.f32 	%f163, %f155, %f162;
	cvt.rn.f32.u16 	%f164, %rs83;
	add.f32 	%f165, %f157, %f164;
	ld.shared.u32 	%r120, [%r109+8];
	bfe.u32 	%r121, %r120, 0, 8;
	cvt.u16.u32 	%rs84, %r121;
	and.b16  	%rs85, %rs84, 255;
	bfe.u32 	%r122, %r120, 8, 8;
	cvt.u16.u32 	%rs86, %r122;
	and.b16  	%rs87, %rs86, 255;
	bfe.u32 	%r123, %r120, 16, 8;
	cvt.u16.u32 	%rs88, %r123;
	and.b16  	%rs89, %rs88, 255;
	bfe.u32 	%r124, %r120, 24, 8;
	cvt.u16.u32 	%rs90, %r124;
	and.b16  	%rs91, %rs90, 255;
	cvt.rn.f32.u16 	%f166, %rs85;
	add.f32 	%f167, %f159, %f166;
	cvt.rn.f32.u16 	%f168, %rs87;
	add.f32 	%f169, %f161, %f168;
	cvt.rn.f32.u16 	%f170, %rs89;
	add.f32 	%f171, %f163, %f170;
	cvt.rn.f32.u16 	%f172, %rs91;
	add.f32 	%f173, %f165, %f172;
	ld.shared.u32 	%r125, [%r109+12];
	bfe.u32 	%r126, %r125, 0, 8;
	cvt.u16.u32 	%rs92, %r126;
	and.b16  	%rs93, %rs92, 255;
	bfe.u32 	%r127, %r125, 8, 8;
	cvt.u16.u32 	%rs94, %r127;
	and.b16  	%rs95, %rs94, 255;
	bfe.u32 	%r128, %r125, 16, 8;
	cvt.u16.u32 	%rs96, %r128;
	and.b16  	%rs97, %rs96, 255;
	bfe.u32 	%r129, %r125, 24, 8;
	cvt.u16.u32 	%rs98, %r129;
	and.b16  	%rs99, %rs98, 255;
	cvt.rn.f32.u16 	%f174, %rs93;
	add.f32 	%f237, %f167, %f174;
	cvt.rn.f32.u16 	%f175, %rs95;
	add.f32 	%f238, %f169, %f175;
	cvt.rn.f32.u16 	%f176, %rs97;
	add.f32 	%f239, %f171, %f176;
	cvt.rn.f32.u16 	%f177, %rs99;
	add.f32 	%f240, %f173, %f177;
	add.s32 	%r202, %r202, 4;
$L__BB0_11:
	setp.eq.s32 	%p13, %r9, 0;
	@%p13 bra 	$L__BB0_16;
	setp.eq.s32 	%p14, %r9, 1;
	@%p14 bra 	$L__BB0_14;
	add.s32 	%r130, %r202, %r1;
	shl.b32 	%r131, %r130, 2;
	add.s32 	%r132, %r13, %r131;
	ld.shared.u32 	%r133, [%r132];
	bfe.u32 	%r134, %r133, 0, 8;
	cvt.u16.u32 	%rs100, %r134;
	and.b16  	%rs101, %rs100, 255;
	bfe.u32 	%r135, %r133, 8, 8;
	cvt.u16.u32 	%rs102, %r135;
	and.b16  	%rs103, %rs102, 255;
	bfe.u32 	%r136, %r133, 16, 8;
	cvt.u16.u32 	%rs104, %r136;
	and.b16  	%rs105, %rs104, 255;
	bfe.u32 	%r137, %r133, 24, 8;
	cvt.u16.u32 	%rs106, %r137;
	and.b16  	%rs107, %rs106, 255;
	cvt.rn.f32.u16 	%f179, %rs101;
	add.f32 	%f180, %f237, %f179;
	cvt.rn.f32.u16 	%f181, %rs103;
	add.f32 	%f182, %f238, %f181;
	cvt.rn.f32.u16 	%f183, %rs105;
	add.f32 	%f184, %f239, %f183;
	cvt.rn.f32.u16 	%f185, %rs107;
	add.f32 	%f186, %f240, %f185;
	ld.shared.u32 	%r138, [%r132+4];
	bfe.u32 	%r139, %r138, 0, 8;
	cvt.u16.u32 	%rs108, %r139;
	and.b16  	%rs109, %rs108, 255;
	bfe.u32 	%r140, %r138, 8, 8;
	cvt.u16.u32 	%rs110, %r140;
	and.b16  	%rs111, %rs110, 255;
	bfe.u32 	%r141, %r138, 16, 8;
	cvt.u16.u32 	%rs112, %r141;
	and.b16  	%rs113, %rs112, 255;
	bfe.u32 	%r142, %r138, 24, 8;
	cvt.u16.u32 	%rs114, %r142;
	and.b16  	%rs115, %rs114, 255;
	cvt.rn.f32.u16 	%f187, %rs109;
	add.f32 	%f237, %f180, %f187;
	cvt.rn.f32.u16 	%f188, %rs111;
	add.f32 	%f238, %f182, %f188;
	cvt.rn.f32.u16 	%f189, %rs113;
	add.f32 	%f239, %f184, %f189;
	cvt.rn.f32.u16 	%f190, %rs115;
	add.f32 	%f240, %f186, %f190;
	add.s32 	%r202, %r202, 2;
$L__BB0_14:
	setp.eq.s32 	%p15, %r11, 0;
	@%p15 bra 	$L__BB0_16;
	add.s32 	%r143, %r202, %r1;
	shl.b32 	%r144, %r143, 2;
	add.s32 	%r145, %r13, %r144;
	ld.shared.u32 	%r146, [%r145];
	bfe.u32 	%r147, %r146, 0, 8;
	cvt.u16.u32 	%rs116, %r147;
	and.b16  	%rs117, %rs116, 255;
	bfe.u32 	%r148, %r146, 8, 8;
	cvt.u16.u32 	%rs118, %r148;
	and.b16  	%rs119, %rs118, 255;
	bfe.u32 	%r149, %r146, 16, 8;
	cvt.u16.u32 	%rs120, %r149;
	and.b16  	%rs121, %rs120, 255;
	bfe.u32 	%r150, %r146, 24, 8;
	cvt.u16.u32 	%rs122, %r150;
	and.b16  	%rs123, %rs122, 255;
	cvt.rn.f32.u16 	%f191, %rs117;
	add.f32 	%f237, %f237, %f191;
	cvt.rn.f32.u16 	%f192, %rs119;
	add.f32 	%f238, %f238, %f192;
	cvt.rn.f32.u16 	%f193, %rs121;
	add.f32 	%f239, %f239, %f193;
	cvt.rn.f32.u16 	%f194, %rs123;
	add.f32 	%f240, %f240, %f194;
$L__BB0_16:
	add.s32 	%r199, %r199, 1;
	setp.ne.s32 	%p16, %r199, %r42;
	@%p16 bra 	$L__BB0_5;
$L__BB0_17:
	setp.lt.s32 	%p17, %r42, 1;
	mul.lo.s32 	%r151, %r42, %r42;
	cvt.rn.f32.u32 	%f57, %r151;
	div.rn.f32 	%f58, %f237, %f57;
	div.rn.f32 	%f59, %f238, %f57;
	div.rn.f32 	%f60, %f239, %f57;
	div.rn.f32 	%f61, %f240, %f57;
	mov.f32 	%f252, 0f00000000;
	mov.f32 	%f251, %f252;
	mov.f32 	%f250, %f252;
	mov.f32 	%f249, %f252;
	@%p17 bra 	$L__BB0_42;
	mov.f64 	%fd25, 0d4000000000000000;
	{
	.reg .b32 %temp; 
	mov.b64 	{%temp, %r22}, %fd25;
	}
	and.b32  	%r23, %r22, 2146435072;
	setp.eq.s32 	%p18, %r23, 1062207488;
	setp.lt.s32 	%p19, %r22, 0;
	selp.b32 	%r24, 0, 2146435072, %p19;
	and.b32  	%r153, %r22, 2147483647;
	setp.ne.s32 	%p20, %r153, 1071644672;
	and.pred  	%p1, %p18, %p20;
	or.b32  	%r25, %r24, -2147483648;
	neg.s32 	%r26, %r42;
	shl.b32 	%r154, %r1, 2;
	mov.u32 	%r155, _ZZ9newFilterE4tile;
	add.s32 	%r27, %r155, %r154;
	mov.f32 	%f249, 0f00000000;
	mov.b32 	%r204, 0;
	mov.f32 	%f250, %f249;
	mov.f32 	%f251, %f249;
	mov.f32 	%f252, %f249;
$L__BB0_19:
	add.s32 	%r156, %r204, %r2;
	mad.lo.s32 	%r205, %r156, 120, %r27;
	mov.u32 	%r206, %r26;
$L__BB0_20:
	setp.lt.s32 	%p21, %r22, 0;
	setp.eq.s32 	%p22, %r23, 1062207488;
	ld.shared.u32 	%r157, [%r205];
	bfe.u32 	%r158, %r157, 24, 8;
	cvt.u16.u32 	%rs1, %r158;
	bfe.u32 	%r159, %r157, 16, 8;
	cvt.u16.u32 	%rs2, %r159;
	bfe.u32 	%r160, %r157, 8, 8;
	cvt.u16.u32 	%rs3, %r160;
	bfe.u32 	%r161, %r157, 0, 8;
	cvt.u16.u32 	%rs124, %r161;
	and.b16  	%rs125, %rs124, 255;
	cvt.rn.f32.u16 	%f197, %rs125;
	sub.f32 	%f70, %f197, %f58;
	cvt.f64.f32 	%fd1, %f70;
	{
	.reg .b32 %temp; 
	mov.b64 	{%temp, %r32}, %fd1;
	}
	abs.f64 	%fd2, %fd1;
	{ // callseq 0, 0
	.param .b64 param0;
	st.param.f64 	[param0], %fd2;
	.param .b64 retval0;
	call.uni (retval0), 
	__internal_accurate_pow, 
	(
	param0
	);
	ld.param.f64 	%fd26, [retval0];
	} // callseq 0
	setp.lt.s32 	%p24, %r32, 0;
	neg.f64 	%fd28, %fd26;
	selp.f64 	%fd29, %fd28, %fd26, %p22;
	selp.f64 	%fd30, %fd29, %fd26, %p24;
	setp.eq.f32 	%p25, %f70, 0f00000000;
	selp.b32 	%r162, %r32, 0, %p22;
	or.b32  	%r163, %r162, 2146435072;
	selp.b32 	%r164, %r163, %r162, %p21;
	mov.b32 	%r165, 0;
	mov.b64 	%fd31, {%r165, %r164};
	selp.f64 	%fd70, %fd31, %fd30, %p25;
	add.f64 	%fd32, %fd1, 0d4000000000000000;
	{
	.reg .b32 %temp; 
	mov.b64 	{%temp, %r166}, %fd32;
	}
	and.b32  	%r167, %r166, 2146435072;
	setp.ne.s32 	%p26, %r167, 2146435072;
	@%p26 bra 	$L__BB0_25;
	setp.num.f32 	%p27, %f70, %f70;
	@%p27 bra 	$L__BB0_23;
	mov.f64 	%fd33, 0d4000000000000000;
	add.rn.f64 	%fd70, %fd1, %fd33;
	bra.uni 	$L__BB0_25;
$L__BB0_23:
	setp.neu.f64 	%p28, %fd2, 0d7FF0000000000000;
	@%p28 bra 	$L__BB0_25;
	selp.b32 	%r168, %r25, %r24, %p1;
	selp.b32 	%r169, %r168, %r24, %p24;
	mov.b32 	%r170, 0;
	mov.b64 	%fd70, {%r170, %r169};
$L__BB0_25:
	setp.eq.f32 	%p33, %f70, 0f3F800000;
	selp.f64 	%fd34, 0d3FF0000000000000, %fd70, %p33;
	cvt.f64.f32 	%fd35, %f249;
	add.f64 	%fd36, %fd34, %fd35;
	cvt.rn.f32.f64 	%f249, %fd36;
	and.b16  	%rs126, %rs3, 255;
	cvt.rn.f32.u16 	%f198, %rs126;
	sub.f32 	%f72, %f198, %f59;
	cvt.f64.f32 	%fd7, %f72;
	{
	.reg .b32 %temp; 
	mov.b64 	{%temp, %r33}, %fd7;
	}
	abs.f64 	%fd8, %fd7;
	{ // callseq 1, 0
	.param .b64 param0;
	st.param.f64 	[param0], %fd8;
	.param .b64 retval0;
	call.uni (retval0), 
	__internal_accurate_pow, 
	(
	param0
	);
	ld.param.f64 	%fd37, [retval0];
	} // callseq 1
	setp.lt.s32 	%p34, %r33, 0;
	neg.f64 	%fd39, %fd37;
	selp.f64 	%fd40, %fd39, %fd37, %p22;
	selp.f64 	%fd41, %fd40, %fd37, %p34;
	setp.eq.f32 	%p35, %f72, 0f00000000;
	selp.b32 	%r171, %r33, 0, %p22;
	or.b32  	%r172, %r171, 2146435072;
	selp.b32 	%r173, %r172, %r171, %p21;
	mov.b32 	%r174, 0;
	mov.b64 	%fd42, {%r174, %r173};
	selp.f64 	%fd71, %fd42, %fd41, %p35;
	add.f64 	%fd43, %fd7, 0d4000000000000000;
	{
	.reg .b32 %temp; 
	mov.b64 	{%temp, %r175}, %fd43;
	}
	and.b32  	%r176, %r175, 2146435072;
	setp.ne.s32 	%p36, %r176, 2146435072;
	@%p36 bra 	$L__BB0_30;
	setp.num.f32 	%p37, %f72, %f72;
	@%p37 bra 	$L__BB0_28;
	mov.f64 	%fd44, 0d4000000000000000;
	add.rn.f64 	%fd71, %fd7, %fd44;
	bra.uni 	$L__BB0_30;
$L__BB0_28:
	setp.neu.f64 	%p38, %fd8, 0d7FF0000000000000;
	@%p38 bra 	$L__BB0_30;
	selp.b32 	%r177, %r25, %r24, %p1;
	selp.b32 	%r178, %r177, %r24, %p34;
	mov.b32 	%r179, 0;
	mov.b64 	%fd71, {%r179, %r178};
$L__BB0_30:
	setp.eq.f32 	%p43, %f72, 0f3F800000;
	selp.f64 	%fd45, 0d3FF0000000000000, %fd71, %p43;
	cvt.f64.f32 	%fd46, %f250;
	add.f64 	%fd47, %fd45, %fd46;
	cvt.rn.f32.f64 	%f250, %fd47;
	and.b16  	%rs127, %rs2, 255;
	cvt.rn.f32.u16 	%f199, %rs127;
	sub.f32 	%f74, %f199, %f60;
	cvt.f64.f32 	%fd13, %f74;
	{
	.reg .b32 %temp; 
	mov.b64 	{%temp, %r34}, %fd13;
	}
	abs.f64 	%fd14, %fd13;
	{ // callseq 2, 0
	.param .b64 param0;
	st.param.f64 	[param0], %fd14;
	.param .b64 retval0;
	call.uni (retval0), 
	__internal_accurate_pow, 
	(
	param0
	);
	ld.param.f64 	%fd48, [retval0];
	} // callseq 2
	setp.lt.s32 	%p44, %r34, 0;
	neg.f64 	%fd50, %fd48;
	selp.f64 	%fd51, %fd50, %fd48, %p22;
	selp.f64 	%fd52, %fd51, %fd48, %p44;
	setp.eq.f32 	%p45, %f74, 0f00000000;
	selp.b32 	%r180, %r34, 0, %p22;
	or.b32  	%r181, %r180, 2146435072;
	selp.b32 	%r182, %r181, %r180, %p21;
	mov.b32 	%r183, 0;
	mov.b64 	%fd53, {%r183, %r182};
	selp.f64 	%fd72, %fd53, %fd52, %p45;
	add.f64 	%fd54, %fd13, 0d4000000000000000;
	{
	.reg .b32 %temp; 
	mov.b64 	{%temp, %r184}, %fd54;
	}
	and.b32  	%r185, %r184, 2146435072;
	setp.ne.s32 	%p46, %r185, 2146435072;
	@%p46 bra 	$L__BB0_35;
	setp.num.f32 	%p47, %f74, %f74;
	@%p47 bra 	$L__BB0_33;
	mov.f64 	%fd55, 0d4000000000000000;
	add.rn.f64 	%fd72, %fd13, %fd55;
	bra.uni 	$L__BB0_35;
$L__BB0_33:
	setp.neu.f64 	%p48, %fd14, 0d7FF0000000000000;
	@%p48 bra 	$L__BB0_35;
	selp.b32 	%r186, %r25, %r24, %p1;
	selp.b32 	%r187, %r186, %r24, %p44;
	mov.b32 	%r188, 0;
	mov.b64 	%fd72, {%r188, %r187};
$L__BB0_35:
	setp.eq.f32 	%p53, %f74, 0f3F800000;
	selp.f64 	%fd56, 0d3FF0000000000000, %fd72, %p53;
	cvt.f64.f32 	%fd57, %f251;
	add.f64 	%fd58, %fd56, %fd57;
	cvt.rn.f32.f64 	%f251, %fd58;
	and.b16  	%rs128, %rs1, 255;
	cvt.rn.f32.u16 	%f200, %rs128;
	sub.f32 	%f76, %f200, %f61;
	cvt.f64.f32 	%fd19, %f76;
	{
	.reg .b32 %temp; 
	mov.b64 	{%temp, %r35}, %fd19;
	}
	abs.f64 	%fd20, %fd19;
	{ // callseq 3, 0
	.param .b64 param0;
	st.param.f64 	[param0], %fd20;
	.param .b64 retval0;
	call.uni (retval0), 
	__internal_accurate_pow, 
	(
	param0
	);
	ld.param.f64 	%fd59, [retval0];
	} // callseq 3
	setp.lt.s32 	%p54, %r35, 0;
	neg.f64 	%fd61, %fd59;
	selp.f64 	%fd62, %fd61, %fd59, %p22;
	selp.f64 	%fd63, %fd62, %fd59, %p54;
	setp.eq.f32 	%p55, %f76, 0f00000000;
	selp.b32 	%r189, %r35, 0, %p22;
	or.b32  	%r190, %r189, 2146435072;
	selp.b32 	%r191, %r190, %r189, %p21;
	mov.b32 	%r192, 0;
	mov.b64 	%fd64, {%r192, %r191};
	selp.f64 	%fd73, %fd64, %fd63, %p55;
	add.f64 	%fd65, %fd19, 0d4000000000000000;
	{
	.reg .b32 %temp; 
	mov.b64 	{%temp, %r193}, %fd65;
	}
	and.b32  	%r194, %r193, 2146435072;
	setp.ne.s32 	%p56, %r194, 2146435072;
	@%p56 bra 	$L__BB0_40;
	setp.num.f32 	%p57, %f76, %f76;
	@%p57 bra 	$L__BB0_38;
	mov.f64 	%fd66, 0d4000000000000000;
	add.rn.f64 	%fd73, %fd19, %fd66;
	bra.uni 	$L__BB0_40;
$L__BB0_38:
	setp.neu.f64 	%p58, %fd20, 0d7FF0000000000000;
	@%p58 bra 	$L__BB0_40;
	selp.b32 	%r195, %r25, %r24, %p1;
	selp.b32 	%r196, %r195, %r24, %p54;
	mov.b32 	%r197, 0;
	mov.b64 	%fd73, {%r197, %r196};
$L__BB0_40:
	setp.eq.f32 	%p60, %f76, 0f3F800000;
	selp.f64 	%fd67, 0d3FF0000000000000, %fd73, %p60;
	cvt.f64.f32 	%fd68, %f252;
	add.f64 	%fd69, %fd67, %fd68;
	cvt.rn.f32.f64 	%f252, %fd69;
	add.s32 	%r206, %r206, 1;
	setp.ne.s32 	%p61, %r206, 0;
	add.s32 	%r205, %r205, 4;
	@%p61 bra 	$L__BB0_20;
	add.s32 	%r204, %r204, 1;
	setp.ne.s32 	%p62, %r204, %r42;
	@%p62 bra 	$L__BB0_19;
$L__BB0_42:
	div.rn.f32 	%f82, %f249, %f57;
	div.rn.f32 	%f83, %f250, %f57;
	div.rn.f32 	%f84, %f251, %f57;
	div.rn.f32 	%f85, %f252, %f57;
	setp.ge.s32 	%p63, %r4, %r41;
	setp.ge.s32 	%p64, %r3, %r40;
	or.pred  	%p65, %p64, %p63;
	@%p65 bra 	$L__BB0_44;
	ld.param.u64 	%rd13, [newFilter_param_3];
	ld.param.u64 	%rd12, [newFilter_param_2];
	sqrt.rn.f32 	%f201, %f85;
	sqrt.rn.f32 	%f202, %f84;
	sqrt.rn.f32 	%f203, %f83;
	sqrt.rn.f32 	%f204, %f82;
	mad.lo.s32 	%r198, %r40, %r4, %r3;
	cvta.to.global.u64 	%rd7, %rd12;
	mul.wide.s32 	%rd8, %r198, 16;
	add.s64 	%rd9, %rd7, %rd8;
	st.global.v4.f32 	[%rd9], {%f58, %f59, %f60, %f61};
	cvta.to.global.u64 	%rd10, %rd13;
	add.s64 	%rd11, %rd10, %rd8;
	st.global.v4.f32 	[%rd11], {%f204, %f203, %f202, %f201};
$L__BB0_44:
	ret;

}
.func  (.param .b64 func_retval0) __internal_accurate_pow(
	.param .b64 __internal_accurate_pow_param_0
)
{
	.reg .pred 	%p<8>;
	.reg .b32 	%r<49>;
	.reg .b32 	%f<3>;
	.reg .b64 	%fd<109>;

	ld.param.f64 	%fd10, [__internal_accurate_pow_param_0];
	{
	.reg .b32 %temp; 
	mov.b64 	{%temp, %r46}, %fd10;
	}
	{
	.reg .b32 %temp; 
	mov.b64 	{%r45, %temp}, %fd10;
	}
	shr.u32 	%r47, %r46, 20;
	setp.gt.u32 	%p1, %r46, 1048575;
	@%p1 bra 	$L__BB1_2;
	mul.f64 	%fd11, %fd10, 0d4350000000000000;
	{
	.reg .b32 %temp; 
	mov.b64 	{%temp, %r46}, %fd11;
	}
	{
	.reg .b32 %temp; 
	mov.b64 	{%r45, %temp}, %fd11;
	}
	shr.u32 	%r16, %r46, 20;
	add.s32 	%r47, %r16, -54;
$L__BB1_2:
	add.s32 	%r48, %r47, -1023;
	and.b32  	%r17, %r46, -2146435073;
	or.b32  	%r18, %r17, 1072693248;
	mov.b64 	%fd107, {%r45, %r18};
	setp.lt.u32 	%p2, %r18, 1073127583;
	@%p2 bra 	$L__BB1_4;
	{
	.reg .b32 %temp; 
	mov.b64 	{%r19, %temp}, %fd107;
	}
	{
	.reg .b32 %temp; 
	mov.b64 	{%temp, %r20}, %fd107;
	}
	add.s32 	%r21, %r20, -1048576;
	mov.b64 	%fd107, {%r19, %r21};
	add.s32 	%r48, %r47, -1022;
$L__BB1_4:
	add.f64 	%fd12, %fd107, 0dBFF0000000000000;
	add.f64 	%fd13, %fd107, 0d3FF0000000000000;
	rcp.approx.ftz.f64 	%fd14, %fd13;
	neg.f64 	%fd15, %fd13;
	fma.rn.f64 	%fd16, %fd15, %fd14, 0d3FF0000000000000;
	fma.rn.f64 	%fd17, %fd16, %fd16, %fd16;
	fma.rn.f64 	%fd18, %fd17, %fd14, %fd14;
	mul.f64 	%fd19, %fd12, %fd18;
	fma.rn.f64 	%fd20, %fd12, %fd18, %fd19;
	mul.f64 	%fd21, %fd20, %fd20;
	fma.rn.f64 	%fd22, %fd21, 0d3EB0F5FF7D2CAFE2, 0d3ED0F5D241AD3B5A;
	fma.rn.f64 	%fd23, %fd22, %fd21, 0d3EF3B20A75488A3F;
	fma.rn.f64 	%fd24, %fd23, %fd21, 0d3F1745CDE4FAECD5;
	fma.rn.f64 	%fd25, %fd24, %fd21, 0d3F3C71C7258A578B;
	fma.rn.f64 	%fd26, %fd25, %fd21, 0d3F6249249242B910;
	fma.rn.f64 	%fd27, %fd26, %fd21, 0d3F89999999999DFB;
	sub.f64 	%fd28, %fd12, %fd20;
	add.f64 	%fd29, %fd28, %fd28;
	neg.f64 	%fd30, %fd20;
	fma.rn.f64 	%fd31, %fd30, %fd12, %fd29;
	mul.f64 	%fd32, %fd18, %fd31;
	fma.rn.f64 	%fd33, %fd21, %fd27, 0d3FB5555555555555;
	mov.f64 	%fd34, 0d3FB5555555555555;
	sub.f64 	%fd35, %fd34, %fd33;
	fma.rn.f64 	%fd36, %fd21, %fd27, %fd35;
	add.f64 	%fd37, %fd36, 0dBC46A4CB00B9E7B0;
	add.f64 	%fd38, %fd33, %fd37;
	sub.f64 	%fd39, %fd33, %fd38;
	add.f64 	%fd40, %fd37, %fd39;
	mul.rn.f64 	%fd41, %fd20, %fd20;
	neg.f64 	%fd42, %fd41;
	fma.rn.f64 	%fd43, %fd20, %fd20, %fd42;
	{
	.reg .b32 %temp; 
	mov.b64 	{%r22, %temp}, %fd32;
	}
	{
	.reg .b32 %temp; 
	mov.b64 	{%temp, %r23}, %fd32;
	}
	add.s32 	%r24, %r23, 1048576;
	mov.b64 	%fd44, {%r22, %r24};
	fma.rn.f64 	%fd45, %fd20, %fd44, %fd43;
	mul.rn.f64 	%fd46, %fd41, %fd20;
	neg.f64 	%fd47, %fd46;
	fma.rn.f64 	%fd48, %fd41, %fd20, %fd47;
	fma.rn.f64 	%fd49, %fd41, %fd32, %fd48;
	fma.rn.f64 	%fd50, %fd45, %fd20, %fd49;
	mul.rn.f64 	%fd51, %fd38, %fd46;
	neg.f64 	%fd52, %fd51;
	fma.rn.f64 	%fd53, %fd38, %fd46, %fd52;
	fma.rn.f64 	%fd54, %fd38, %fd50, %fd53;
	fma.rn.f64 	%fd55, %fd40, %fd46, %fd54;
	add.f64 	%fd56, %fd51, %fd55;
	sub.f64 	%fd57, %fd51, %fd56;
	add.f64 	%fd58, %fd55, %fd57;
	add.f64 	%fd59, %fd20, %fd56;
	sub.f64 	%fd60, %fd20, %fd59;
	add.f64 	%fd61, %fd56, %fd60;
	add.f64 	%fd62, %fd58, %fd61;
	add.f64 	%fd63, %fd32, %fd62;
	add.f64 	%fd64, %fd59, %fd63;
	sub.f64 	%fd65, %fd59, %fd64;
	add.f64 	%fd66, %fd63, %fd65;
	xor.b32  	%r25, %r48, -2147483648;
	mov.b32 	%r26, 1127219200;
	mov.b64 	%fd67, {%r25, %r26};
	mov.b32 	%r27, -2147483648;
	mov.b64 	%fd68, {%r27, %r26};
	sub.f64 	%fd69, %fd67, %fd68;
	fma.rn.f64 	%fd70, %fd69, 0d3FE62E42FEFA39EF, %fd64;
	fma.rn.f64 	%fd71, %fd69, 0dBFE62E42FEFA39EF, %fd70;
	sub.f64 	%fd72, %fd71, %fd64;
	sub.f64 	%fd73, %fd66, %fd72;
	fma.rn.f64 	%fd74, %fd69, 0d3C7ABC9E3B39803F, %fd73;
	add.f64 	%fd75, %fd70, %fd74;
	sub.f64 	%fd76, %fd70, %fd75;
	add.f64 	%fd77, %fd74, %fd76;
	mov.f64 	%fd78, 0d4000000000000000;
	{
	.reg .b32 %temp; 
	mov.b64 	{%temp, %r28}, %fd78;
	}
	{
	.reg .b32 %temp; 
	mov.b64 	{%r29, %temp}, %fd78;
	}
	shl.b32 	%r30, %r28, 1;
	setp.gt.u32 	%p3, %r30, -33554433;
	and.b32  	%r31, %r28, -15728641;
	selp.b32 	%r32, %r31, %r28, %p3;
	mov.b64 	%fd79, {%r29, %r32};
	mul.rn.f64 	%fd80, %fd75, %fd79;
	neg.f64 	%fd81, %fd80;
	fma.rn.f64 	%fd82, %fd75, %fd79, %fd81;
	fma.rn.f64 	%fd83, %fd77, %fd79, %fd82;
	add.f64 	%fd4, %fd80, %fd83;
	sub.f64 	%fd84, %fd80, %fd4;
	add.f64 	%fd5, %fd83, %fd84;
	fma.rn.f64 	%fd85, %fd4, 0d3FF71547652B82FE, 0d4338000000000000;
	{
	.reg .b32 %temp; 
	mov.b64 	{%r13, %temp}, %fd85;
	}
	mov.f64 	%fd86, 0dC338000000000000;
	add.rn.f64 	%fd87, %fd85, %fd86;
	fma.rn.f64 	%fd88, %fd87, 0dBFE62E42FEFA39EF, %fd4;
	fma.rn.f64 	%fd89, %fd87, 0dBC7ABC9E3B39803F, %fd88;
	fma.rn.f64 	%fd90, %fd89, 0d3E5ADE1569CE2BDF, 0d3E928AF3FCA213EA;
	fma.rn.f64 	%fd91, %fd90, %fd89, 0d3EC71DEE62401315;
	fma.rn.f64 	%fd92, %fd91, %fd89, 0d3EFA01997C89EB71;
	fma.rn.f64 	%fd93, %fd92, %fd89, 0d3F2A01A014761F65;
	fma.rn.f64 	%fd94, %fd93, %fd89, 0d3F56C16C1852B7AF;
	fma.rn.f64 	%fd95, %fd94, %fd89, 0d3F81111111122322;
	fma.rn.f64 	%fd96, %fd95, %fd89, 0d3FA55555555502A1;
	fma.rn.f64 	%fd97, %fd96, %fd89, 0d3FC5555555555511;
	fma.rn.f64 	%fd98, %fd97, %fd89, 0d3FE000000000000B;
	fma.rn.f64 	%fd99, %fd98, %fd89, 0d3FF0000000000000;
	fma.rn.f64 	%fd100, %fd99, %fd89, 0d3FF0000000000000;
	{
	.reg .b32 %temp; 
	mov.b64 	{%r14, %temp}, %fd100;
	}
	{
	.reg .b32 %temp; 
	mov.b64 	{%temp, %r15}, %fd100;
	}
	shl.b32 	%r33, %r13, 20;
	add.s32 	%r34, %r33, %r15;
	mov.b64 	%fd108, {%r14, %r34};
	{
	.reg .b32 %temp; 
	mov.b64 	{%temp, %r35}, %fd4;
	}
	mov.b32 	%f2, %r35;
	abs.f32 	%f1, %f2;
	setp.lt.f32 	%p4, %f1, 0f4086232B;
	@%p4 bra 	$L__BB1_7;
	setp.lt.f64 	%p5, %fd4, 0d0000000000000000;
	add.f64 	%fd101, %fd4, 0d7FF0000000000000;
	selp.f64 	%fd108, 0d0000000000000000, %fd101, %p5;
	setp.geu.f32 	%p6, %f1, 0f40874800;
	@%p6 bra 	$L__BB1_7;
	shr.u32 	%r36, %r13, 31;
	add.s32 	%r37, %r13, %r36;
	shr.s32 	%r38, %r37, 1;
	shl.b32 	%r39, %r38, 20;
	add.s32 	%r40, %r15, %r39;
	mov.b64 	%fd102, {%r14, %r40};
	sub.s32 	%r41, %r13, %r38;
	shl.b32 	%r42, %r41, 20;
	add.s32 	%r43, %r42, 1072693248;
	mov.b32 	%r44, 0;
	mov.b64 	%fd103, {%r44, %r43};
	mul.f64 	%fd108, %fd103, %fd102;
$L__BB1_7:
	abs.f64 	%fd104, %fd108;
	setp.eq.f64 	%p7, %fd104, 0d7FF0000000000000;
	fma.rn.f64 	%fd105, %fd108, %fd5, %fd108;
	selp.f64 	%fd106, %fd108, %fd105, %p7;
	st.param.f64 	[func_retval0], %fd106;
	ret;

}


// ===== COMPILED SASS (sm_100) =====

	.target	sm_100

	.elftype	@"ET_EXEC"


//--------------------- .note.nv.tkinfo           --------------------------
	.section	.note.nv.tkinfo,"",@"SHT_NOTE"
	.sectionflags	@"SHF_NOTE_NV_TKINFO"
	.tkinfo
        /*0018*/ 	.word	0x00000002
        /*0030*/ 	.string	""
        /*0030*/ 	.string	"ptxas"
        /*0030*/ 	.string	"Cuda compilation tools, release 13.0, V13.0.88"
        /*0030*/ 	.string	"Build cuda_13.0.r13.0/compiler.36424714_0"
        /*0030*/ 	.string	"-arch sm_100 -m 64 "



//--------------------- .note.nv.cuinfo           --------------------------
	.section	.note.nv.cuinfo,"",@"SHT_NOTE"
	.sectionflags	@"SHF_NOTE_NV_CUINFO"
        /*0018*/ 	.short	0x0002
        /*001a*/ 	.short	0x0064
        /*001c*/ 	.short	0x0082
	.zero		2


//--------------------- .nv.info                  --------------------------
	.section	.nv.info,"",@"SHT_CUDA_INFO"
	.align	4


	//----- nvinfo : EIATTR_REGCOUNT
	.align		4
        /*0000*/ 	.byte	0x04, 0x2f
        /*0002*/ 	.short	(.L_1 - .L_0)
	.align		4
.L_0:
        /*0004*/ 	.word	index@(newFilter)
        /*0008*/ 	.word	0x0000002b


	//----- nvinfo : EIATTR_FRAME_SIZE
	.align		4
.L_1:
        /*000c*/ 	.byte	0x04, 0x11
        /*000e*/ 	.short	(.L_3 - .L_2)
	.align		4
.L_2:
        /*0010*/ 	.word	index@($newFilter$__internal_accurate_pow)
        /*0014*/ 	.word	0x00000000


	//----- nvinfo : EIATTR_FRAME_SIZE
	.align		4
.L_3:
        /*0018*/ 	.byte	0x04, 0x11
        /*001a*/ 	.short	(.L_5 - .L_4)
	.align		4
.L_4:
        /*001c*/ 	.word	index@($__internal_1_$__cuda_sm3x_div_rn_noftz_f32_slowpath)
        /*0020*/ 	.word	0x00000000


	//----- nvinfo : EIATTR_FRAME_SIZE
	.align		4
.L_5:
        /*0024*/ 	.byte	0x04, 0x11
        /*0026*/ 	.short	(.L_7 - .L_6)
	.align		4
.L_6:
        /*0028*/ 	.word	index@($__internal_0_$__cuda_sm20_sqrt_rn_f32_slowpath)
        /*002c*/ 	.word	0x00000000


	//----- nvinfo : EIATTR_FRAME_SIZE
	.align		4
.L_7:
        /*0030*/ 	.byte	0x04, 0x11
        /*0032*/ 	.short	(.L_9 - .L_8)
	.align		4
.L_8:
        /*0034*/ 	.word	index@(newFilter)
        /*0038*/ 	.word	0x00000000


	//----- nvinfo : EIATTR_MIN_STACK_SIZE
	.align		4
.L_9:
        /*003c*/ 	.byte	0x04, 0x12
        /*003e*/ 	.short	(.L_11 - .L_10)
	.align		4
.L_10:
        /*0040*/ 	.word	index@(newFilter)
        /*0044*/ 	.word	0x00000000
.L_11:


//--------------------- .nv.compat                --------------------------
	.section	.nv.compat,"",@"SHT_CUDA_COMPAT_INFO"
	.align	4
        /*0000*/ 	.byte	0x02, 0x09, 0x00, 0x00, 0x02, 0x02, 0x01, 0x00, 0x02, 0x05, 0x05, 0x00, 0x03, 0x07, 0x01, 0x01
        /*0010*/ 	.byte	0x02, 0x03, 0x00, 0x00, 0x02, 0x06, 0x01, 0x00, 0x04, 0x0b, 0x08, 0x00, 0x01, 0x00, 0x00, 0x00
        /*0020*/ 	.byte	0x00, 0x00, 0x00, 0x00


//--------------------- .nv.info.newFilter        --------------------------
	.section	.nv.info.newFilter,"",@"SHT_CUDA_INFO"
	.sectionflags	@""
	.align	4


	//----- nvinfo : EIATTR_CUDA_API_VERSION
	.align		4
        /*0000*/ 	.byte	0x04, 0x37
        /*0002*/ 	.short	(.L_13 - .L_12)
.L_12:
        /*0004*/ 	.word	0x00000082


	//----- nvinfo : EIATTR_KPARAM_INFO
	.align		4
.L_13:
        /*0008*/ 	.byte	0x04, 0x17
        /*000a*/ 	.short	(.L_15 - .L_14)
.L_14:
        /*000c*/ 	.word	0x00000000
        /*0010*/ 	.short	0x0007
        /*0012*/ 	.short	0x002c
        /*0014*/ 	.byte	0x00, 0xf0, 0x11, 0x00


	//----- nvinfo : EIATTR_KPARAM_INFO
	.align		4
.L_15:
        /*0018*/ 	.byte	0x04, 0x17
        /*001a*/ 	.short	(.L_17 - .L_16)
.L_16:
        /*001c*/ 	.word	0x00000000
        /*0020*/ 	.short	0x0006
        /*0022*/ 	.short	0x0028
        /*0024*/ 	.byte	0x00, 0xf0, 0x11, 0x00


	//----- nvinfo : EIATTR_KPARAM_INFO
	.align		4
.L_17:
        /*0028*/ 	.byte	0x04, 0x17
        /*002a*/ 	.short	(.L_19 - .L_18)
.L_18:
        /*002c*/ 	.word	0x00000000
        /*0030*/ 	.short	0x0005
        /*0032*/ 	.short	0x0024
        /*0034*/ 	.byte	0x00, 0xf0, 0x11, 0x00


	//----- nvinfo : EIATTR_KPARAM_INFO
	.align		4
.L_19:
        /*0038*/ 	.byte	0x04, 0x17
        /*003a*/ 	.short	(.L_21 - .L_20)
.L_20:
        /*003c*/ 	.word	0x00000000
        /*0040*/ 	.short	0x0004
        /*0042*/ 	.short	0x0020
        /*0044*/ 	.byte	0x00, 0xf0, 0x11, 0x00


	//----- nvinfo : EIATTR_KPARAM_INFO
	.align		4
.L_21:
        /*0048*/ 	.byte	0x04, 0x17
        /*004a*/ 	.short	(.L_23 - .L_22)
.L_22:
        /*004c*/ 	.word	0x00000000
        /*0050*/ 	.short	0x0003
        /*0052*/ 	.short	0x0018
        /*0054*/ 	.byte	0x00, 0xf5, 0x21, 0x00


	//----- nvinfo : EIATTR_KPARAM_INFO
	.align		4
.L_23:
        /*0058*/ 	.byte	0x04, 0x17
        /*005a*/ 	.short	(.L_25 - .L_24)
.L_24:
        /*005c*/ 	.word	0x00000000
        /*0060*/ 	.short	0x0002
        /*0062*/ 	.short	0x0010
        /*0064*/ 	.byte	0x00, 0xf5, 0x21, 0x00


	//----- nvinfo : EIATTR_KPARAM_INFO
	.align		4
.L_25:
        /*0068*/ 	.byte	0x04, 0x17
        /*006a*/ 	.short	(.L_27 - .L_26)
.L_26:
        /*006c*/ 	.word	0x00000000
        /*0070*/ 	.short	0x0001
        /*0072*/ 	.short	0x0008
        /*0074*/ 	.byte	0x00, 0xf0, 0x11, 0x00


	//----- nvinfo : EIATTR_KPARAM_INFO
	.align		4
.L_27:
        /*0078*/ 	.byte	0x04, 0x17
        /*007a*/ 	.short	(.L_29 - .L_28)
.L_28:
        /*007c*/ 	.word	0x00000000
        /*0080*/ 	.short	0x0000
        /*0082*/ 	.short	0x0000
        /*0084*/ 	.byte	0x00, 0xf5, 0x21, 0x00


	//----- nvinfo : EIATTR_SPARSE_MMA_MASK
	.align		4
.L_29:
        /*0088*/ 	.byte	0x03, 0x50
        /*008a*/ 	.short	0x0000


	//----- nvinfo : EIATTR_MAXREG_COUNT
	.align		4
        /*008c*/ 	.byte	0x03, 0x1b
        /*008e*/ 	.short	0x00ff


	//----- nvinfo : EIATTR_NUM_BARRIERS
	.align		4
        /*0090*/ 	.byte	0x02, 0x4c
        /*0092*/ 	.byte	0x01
	.zero		1


	//----- nvinfo : EIATTR_MERCURY_ISA_VERSION
	.align		4
        /*0094*/ 	.byte	0x03, 0x5f
        /*0096*/ 	.short	0x0101


	//----- nvinfo : EIATTR_VRC_CTA_INIT_COUNT
	.align		4
        /*0098*/ 	.byte	0x02, 0x4a
	.zero		1
	.zero		1


	//----- nvinfo : EIATTR_EXIT_INSTR_OFFSETS
	.align		4
        /*009c*/ 	.byte	0x04, 0x1c
        /*009e*/ 	.short	(.L_31 - .L_30)


	//   ....[0]....
.L_30:
        /*00a0*/ 	.word	0x00000210


	//   ....[1]....
        /*00a4*/ 	.word	0x00002210


	//   ....[2]....
        /*00a8*/ 	.word	0x00002640


	//----- nvinfo : EIATTR_CRS_STACK_SIZE
	.align		4
.L_31:
        /*00ac*/ 	.byte	0x04, 0x1e
        /*00ae*/ 	.short	(.L_33 - .L_32)
.L_32:
        /*00b0*/ 	.word	0x00000000


	//----- nvinfo : EIATTR_CBANK_PARAM_SIZE
	.align		4
.L_33:
        /*00b4*/ 	.byte	0x03, 0x19
        /*00b6*/ 	.short	0x0030


	//----- nvinfo : EIATTR_PARAM_CBANK
	.align		4
        /*00b8*/ 	.byte	0x04, 0x0a
        /*00ba*/ 	.short	(.L_35 - .L_34)
	.align		4
.L_34:
        /*00bc*/ 	.word	index@(.nv.constant0.newFilter)
        /*00c0*/ 	.short	0x0380
        /*00c2*/ 	.short	0x0030


	//----- nvinfo : EIATTR_SW_WAR
	.align		4
.L_35:
        /*00c4*/ 	.byte	0x04, 0x36
        /*00c6*/ 	.short	(.L_37 - .L_36)
.L_36:
        /*00c8*/ 	.word	0x00000008
.L_37:


//--------------------- .nv.callgraph             --------------------------
	.section	.nv.callgraph,"",@"SHT_CUDA_CALLGRAPH"
	.align	4
	.sectionentsize	8
	.align		4
        /*0000*/ 	.word	0x00000000
	.align		4
        /*0004*/ 	.word	0xffffffff
	.align		4
        /*0008*/ 	.word	0x00000000
	.align		4
        /*000c*/ 	.word	0xfffffffe
	.align		4
        /*0010*/ 	.word	0x00000000
	.align		4
        /*0014*/ 	.word	0xfffffffd
	.align		4
        /*0018*/ 	.word	0x00000000
	.align		4
        /*001c*/ 	.word	0xfffffffc


//--------------------- .text.newFilter           --------------------------
	.section	.text.newFilter,"ax",@progbits
	.align	128
        .global         newFilter
        .type           newFilter,@function
        .size           newFilter,(.L_x_68 - newFilter)
        .other          newFilter,@"STO_CUDA_ENTRY STV_DEFAULT"
newFilter:
.text.newFilter:
[----:B------:R-:W-:Y:S01]  /*0000*/  LDC R1, c[0x0][0x37c] ;  /* 0x0000df00ff017b82 */ /* 0x000fe20000000800 */
[----:B------:R-:W0:Y:S01]  /*0010*/  S2R R2, SR_TID.X ;  /* 0x0000000000027919 */ /* 0x000e220000002100 */
[----:B------:R-:W1:Y:S01]  /*0020*/  LDCU.64 UR10, c[0x0][0x3a8] ;  /* 0x00007500ff0a77ac */ /* 0x000e620008000a00 */
[----:B------:R-:W-:Y:S01]  /*0030*/  BSSY.RECONVERGENT B0, `(.L_x_0) ;  /* 0x000001c000007945 */ /* 0x000fe20003800200 */
[----:B------:R-:W0:Y:S01]  /*0040*/  S2R R3, SR_CTAID.X ;  /* 0x0000000000037919 */ /* 0x000e220000002500 */
[----:B------:R-:W2:Y:S01]  /*0050*/  LDCU UR5, c[0x0][0x388] ;  /* 0x00007100ff0577ac */ /* 0x000ea20008000800 */
[----:B------:R-:W3:Y:S01]  /*0060*/  S2R R11, SR_TID.Y ;  /* 0x00000000000b7919 */ /* 0x000ee20000002200 */
[----:B------:R-:W4:Y:S01]  /*0070*/  LDCU.64 UR8, c[0x0][0x358] ;  /* 0x00006b00ff0877ac */ /* 0x000f220008000a00 */
[----:B------:R-:W5:Y:S01]  /*0080*/  S2R R0, SR_CTAID.Y ;  /* 0x0000000000007919 */ /* 0x000f620000002600 */
[----:B-1----:R-:W-:-:S04]  /*0090*/  ULEA.HI UR4, UR11, UR11, URZ, 0x1 ;  /* 0x0000000b0b047291 */ /* 0x002fc8000f8f08ff */
[----:B------:R-:W-:Y:S01]  /*00a0*/  USHF.R.S32.HI UR4, URZ, 0x1, UR4 ;  /* 0x00000001ff047899 */ /* 0x000fe20008011404 */
[----:B0-----:R-:W-:-:S05]  /*00b0*/  IMAD R10, R3, 0x10, R2 ;  /* 0x00000010030a7824 */ /* 0x001fca00078e0202 */
[----:B------:R-:W-:Y:S01]  /*00c0*/  VIADD R3, R10, -UR4 ;  /* 0x800000040a037c36 */ /* 0x000fe20008000000 */
[----:B---3--:R-:W-:Y:S01]  /*00d0*/  LOP3.LUT P1, RZ, R11, 0x3f0, R2, 0xc8, !PT ;  /* 0x000003f00bff7812 */ /* 0x008fe2000782c802 */
[----:B-----5:R-:W-:-:S03]  /*00e0*/  IMAD R9, R0, 0x10, R11 ;  /* 0x0000001000097824 */ /* 0x020fc600078e020b */
[----:B--2---:R-:W-:Y:S01]  /*00f0*/  ISETP.GE.AND P0, PT, R3, UR5, PT ;  /* 0x0000000503007c0c */ /* 0x004fe2000bf06270 */
[----:B------:R-:W-:-:S05]  /*0100*/  VIADD R0, R9, -UR4 ;  /* 0x8000000409007c36 */ /* 0x000fca0008000000 */
[----:B------:R-:W-:Y:S02]  /*0110*/  LOP3.LUT R4, R3, R0, RZ, 0xfc, !PT ;  /* 0x0000000003047212 */ /* 0x000fe400078efcff */
[----:B------:R-:W-:-:S04]  /*0120*/  ISETP.GE.OR P0, PT, R0, UR10, P0 ;  /* 0x0000000a00007c0c */ /* 0x000fc80008706670 */
[----:B------:R-:W-:-:S13]  /*0130*/  ISETP.LT.OR P0, PT, R4, RZ, P0 ;  /* 0x000000ff0400720c */ /* 0x000fda0000701670 */
[----:B----4-:R-:W-:Y:S05]  /*0140*/  @P0 BRA `(.L_x_1) ;  /* 0x0000000000280947 */ /* 0x010fea0003800000 */
[----:B------:R-:W0:Y:S01]  /*0150*/  LDC.64 R4, c[0x0][0x380] ;  /* 0x0000e000ff047b82 */ /* 0x000e220000000a00 */
[----:B------:R-:W-:-:S04]  /*0160*/  IMAD R3, R0, UR5, R3 ;  /* 0x0000000500037c24 */ /* 0x000fc8000f8e0203 */
[----:B0-----:R-:W-:-:S06]  /*0170*/  IMAD.WIDE R4, R3, 0x4, R4 ;  /* 0x0000000403047825 */ /* 0x001fcc00078e0204 */
[----:B------:R-:W2:Y:S01]  /*0180*/  LDG.E R4, desc[UR8][R4.64] ;  /* 0x0000000804047981 */ /* 0x000ea2000c1e1900 */
[----:B------:R-:W-:Y:S01]  /*0190*/  MOV R0, 0x400 ;  /* 0x0000040000007802 */ /* 0x000fe20000000f00 */
[----:B------:R-:W0:Y:S03]  /*01a0*/  S2R R3, SR_CgaCtaId ;  /* 0x0000000000037919 */ /* 0x000e260000008800 */
[----:B0-----:R-:W-:-:S05]  /*01b0*/  LEA R0, R3, R0, 0x18 ;  /* 0x0000000003007211 */ /* 0x001fca00078ec0ff */
[----:B------:R-:W-:-:S04]  /*01c0*/  IMAD R3, R11, 0x78, R0 ;  /* 0x000000780b037824 */ /* 0x000fc800078e0200 */
[----:B------:R-:W-:-:S05]  /*01d0*/  IMAD R3, R2, 0x4, R3 ;  /* 0x0000000402037824 */ /* 0x000fca00078e0203 */
[----:B--2---:R0:W-:Y:S02]  /*01e0*/  STS [R3], R4 ;  /* 0x0000000403007388 */ /* 0x0041e40000000800 */
.L_x_1:
[----:B------:R-:W-:Y:S05]  /*01f0*/  BSYNC.RECONVERGENT B0 ;  /* 0x0000000000007941 */ /* 0x000fea0003800200 */
.L_x_0:
[----:B------:R-:W-:Y:S06]  /*0200*/  BAR.SYNC.DEFER_BLOCKING 0x0 ;  /* 0x0000000000007b1d */ /* 0x000fec0000010000 */
[----:B------:R-:W-:Y:S05]  /*0210*/  @P1 EXIT ;  /* 0x000000000000194d */ /* 0x000fea0003800000 */
[----:B------:R-:W-:Y:S01]  /*0220*/  UISETP.GE.AND UP0, UPT, UR11, 0x1, UPT ;  /* 0x000000010b00788c */ /* 0x000fe2000bf06270 */
[----:B0-----:R-:W-:Y:S02]  /*0230*/  IMAD.MOV.U32 R3, RZ, RZ, RZ ;  /* 0x000000ffff037224 */ /* 0x001fe400078e00ff */
[----:B------:R-:W-:Y:S02]  /*0240*/  IMAD.MOV.U32 R7, RZ, RZ, RZ ;  /* 0x000000ffff077224 */ /* 0x000fe400078e00ff */
[----:B------:R-:W-:Y:S02]  /*0250*/  IMAD.MOV.U32 R15, RZ, RZ, RZ ;  /* 0x000000ffff0f7224 */ /* 0x000fe400078e00ff */
[----:B------:R-:W-:Y:S02]  /*0260*/  IMAD.MOV.U32 R13, RZ, RZ, RZ ;  /* 0x000000ffff0d7224 */ /* 0x000fe400078e00ff */
[----:B------:R-:W-:Y:S05]  /*0270*/  BRA.U !UP0, `(.L_x_2) ;  /* 0x0000000d08c47547 */ /* 0x000fea000b800000 */
[----:B------:R-:W-:Y:S01]  /*0280*/  ULOP3.LUT UR7, UR11, 0x7, URZ, 0xc0, !UPT ;  /* 0x000000070b077892 */ /* 0x000fe2000f8ec0ff */
[----:B------:R-:W-:Y:S01]  /*0290*/  IMAD.MOV.U32 R13, RZ, RZ, RZ ;  /* 0x000000ffff0d7224 */ /* 0x000fe200078e00ff */
[----:B------:R-:W-:Y:S01]  /*02a0*/  ULOP3.LUT UR10, UR11, 0x3, URZ, 0xc0, !UPT ;  /* 0x000000030b0a7892 */ /* 0x000fe2000f8ec0ff */
[----:B------:R-:W-:Y:S01]  /*02b0*/  IMAD.MOV.U32 R15, RZ, RZ, RZ ;  /* 0x000000ffff0f7224 */ /* 0x000fe200078e00ff */
[----:B------:R-:W-:Y:S01]  /*02c0*/  UIADD3 UR4, UPT, UPT, UR7, -0x1, URZ ;  /* 0xffffffff07047890 */ /* 0x000fe2000fffe0ff */
[----:B------:R-:W-:Y:S01]  /*02d0*/  IMAD.MOV.U32 R7, RZ, RZ, RZ ;  /* 0x000000ffff077224 */ /* 0x000fe200078e00ff */
[----:B------:R-:W-:Y:S01]  /*02e0*/  ULOP3.LUT UR6, UR11, 0x7ffffff8, URZ, 0xc0, !UPT ;  /* 0x7ffffff80b067892 */ /* 0x000fe2000f8ec0ff */
[----:B------:R-:W-:Y:S01]  /*02f0*/  IMAD.MOV.U32 R3, RZ, RZ, RZ ;  /* 0x000000ffff037224 */ /* 0x000fe200078e00ff */
[----:B------:R-:W-:-:S03]  /*0300*/  UISETP.GE.U32.AND UP0, UPT, UR4, 0x3, UPT ;  /* 0x000000030400788c */ /* 0x000fc6000bf06070 */
[----:B------:R-:W-:-:S08]  /*0310*/  UMOV UR4, URZ ;  /* 0x000000ff00047c82 */ /* 0x000fd00008000000 */
.L_x_8:
[----:B------:R-:W0:Y:S01]  /*0320*/  S2R R5, SR_CgaCtaId ;  /* 0x0000000000057919 */ /* 0x000e220000008800 */
[----:B------:R-:W1:Y:S01]  /*0330*/  LDCU UR11, c[0x0][0x3ac] ;  /* 0x00007580ff0b77ac */ /* 0x000e620008000800 */
[----:B------:R-:W-:Y:S01]  /*0340*/  MOV R4, 0x400 ;  /* 0x0000040000047802 */ /* 0x000fe20000000f00 */
[----:B------:R-:W-:Y:S01]  /*0350*/  VIADD R0, R11, UR4 ;  /* 0x000000040b007c36 */ /* 0x000fe20008000000 */
[----:B------:R-:W-:Y:S01]  /*0360*/  UIADD3 UR4, UPT, UPT, UR4, 0x1, URZ ;  /* 0x0000000104047890 */ /* 0x000fe2000fffe0ff */
[----:B------:R-:W-:Y:S01]  /*0370*/  UMOV UR5, URZ ;  /* 0x000000ff00057c82 */ /* 0x000fe20008000000 */
[----:B-1----:R-:W-:Y:S02]  /*0380*/  UISETP.GE.U32.AND UP2, UPT, UR11, 0x8, UPT ;  /* 0x000000080b00788c */ /* 0x002fe4000bf46070 */
[----:B------:R-:W-:Y:S01]  /*0390*/  UISETP.NE.AND UP1, UPT, UR4, UR11, UPT ;  /* 0x0000000b0400728c */ /* 0x000fe2000bf25270 */
[----:B0-----:R-:W-:-:S05]  /*03a0*/  LEA R5, R5, R4, 0x18 ;  /* 0x0000000405057211 */ /* 0x001fca00078ec0ff */
[----:B------:R-:W-:Y:S01]  /*03b0*/  IMAD R0, R0, 0x78, R5 ;  /* 0x0000007800007824 */ /* 0x000fe200078e0205 */
[----:B------:R-:W-:Y:S06]  /*03c0*/  BRA.U !UP2, `(.L_x_3) ;  /* 0x000000050abc7547 */ /* 0x000fec000b800000 */
[----:B------:R-:W-:-:S05]  /*03d0*/  UMOV UR5, URZ ;  /* 0x000000ff00057c82 */ /* 0x000fca0008000000 */
.L_x_4:
[----:B------:R-:W-:Y:S01]  /*03e0*/  VIADD R5, R2, UR5 ;  /* 0x0000000502057c36 */ /* 0x000fe20008000000 */
[----:B------:R-:W-:-:S03]  /*03f0*/  UIADD3 UR5, UPT, UPT, UR5, 0x8, URZ ;  /* 0x0000000805057890 */ /* 0x000fc6000fffe0ff */
[----:B------:R-:W-:Y:S01]  /*0400*/  IMAD R5, R5, 0x4, R0 ;  /* 0x0000000405057824 */ /* 0x000fe200078e0200 */
[----:B------:R-:W-:-:S04]  /*0410*/  UISETP.NE.AND UP2, UPT, UR5, UR6, UPT ;  /* 0x000000060500728c */ /* 0x000fc8000bf45270 */
[----:B------:R-:W0:Y:S04]  /*0420*/  LDS R8, [R5] ;  /* 0x0000000005087984 */ /* 0x000e280000000800 */
[----:B------:R-:W1:Y:S04]  /*0430*/  LDS R17, [R5+0x4] ;  /* 0x0000040005117984 */ /* 0x000e680000000800 */
[----:B------:R-:W2:Y:S04]  /*0440*/  LDS R20, [R5+0x8] ;  /* 0x0000080005147984 */ /* 0x000ea80000000800 */
[----:B------:R-:W3:Y:S01]  /*0450*/  LDS R4, [R5+0xc] ;  /* 0x00000c0005047984 */ /* 0x000ee20000000800 */
[----:B0-----:R-:W-:-:S02]  /*0460*/  PRMT R6, R8, 0x7770, RZ ;  /* 0x0000777008067816 */ /* 0x001fc400000000ff */
[C---:B------:R-:W-:Y:S02]  /*0470*/  PRMT R14, R8.reuse, 0x7772, RZ ;  /* 0x00007772080e7816 */ /* 0x040fe400000000ff */
[----:B------:R-:W-:Y:S02]  /*0480*/  I2FP.F32.U32 R16, R6 ;  /* 0x0000000600107245 */ /* 0x000fe40000201000 */
[----:B------:R-:W0:Y:S01]  /*0490*/  LDS R6, [R5+0x10] ;  /* 0x0000100005067984 */ /* 0x000e220000000800 */
[----:B------:R-:W-:Y:S02]  /*04a0*/  PRMT R12, R8, 0x7771, RZ ;  /* 0x00007771080c7816 */ /* 0x000fe400000000ff */
[----:B------:R-:W-:Y:S01]  /*04b0*/  I2FP.F32.U32 R14, R14 ;  /* 0x0000000e000e7245 */ /* 0x000fe20000201000 */
[----:B------:R-:W-:Y:S01]  /*04c0*/  FADD R16, R16, R13 ;  /* 0x0000000d10107221 */ /* 0x000fe20000000000 */
[----:B------:R-:W-:Y:S02]  /*04d0*/  I2FP.F32.U32 R12, R12 ;  /* 0x0000000c000c7245 */ /* 0x000fe40000201000 */
[----:B------:R-:W-:Y:S01]  /*04e0*/  PRMT R8, R8, 0x7773, RZ ;  /* 0x0000777308087816 */ /* 0x000fe200000000ff */
[----:B------:R-:W-:Y:S01]  /*04f0*/  FADD R14, R14, R7 ;  /* 0x000000070e0e7221 */ /* 0x000fe20000000000 */
[C---:B-1----:R-:W-:Y:S01]  /*0500*/  PRMT R13, R17.reuse, 0x7770, RZ ;  /* 0x00007770110d7816 */ /* 0x042fe200000000ff */
[----:B------:R-:W1:Y:S01]  /*0510*/  LDS R7, [R5+0x14] ;  /* 0x0000140005077984 */ /* 0x000e620000000800 */
[----:B------:R-:W-:Y:S01]  /*0520*/  FADD R12, R12, R15 ;  /* 0x0000000f0c0c7221 */ /* 0x000fe20000000000 */
[----:B------:R-:W-:-:S02]  /*0530*/  PRMT R15, R17, 0x7771, RZ ;  /* 0x00007771110f7816 */ /* 0x000fc400000000ff */
[----:B------:R-:W-:Y:S02]  /*0540*/  I2FP.F32.U32 R8, R8 ;  /* 0x0000000800087245 */ /* 0x000fe40000201000 */
[----:B------:R-:W-:Y:S02]  /*0550*/  I2FP.F32.U32 R15, R15 ;  /* 0x0000000f000f7245 */ /* 0x000fe40000201000 */
[C---:B------:R-:W-:Y:S01]  /*0560*/  PRMT R18, R17.reuse, 0x7772, RZ ;  /* 0x0000777211127816 */ /* 0x040fe200000000ff */
[----:B------:R-:W-:Y:S01]  /*0570*/  FADD R8, R8, R3 ;  /* 0x0000000308087221 */ /* 0x000fe20000000000 */
[----:B------:R-:W-:Y:S01]  /*0580*/  PRMT R17, R17, 0x7773, RZ ;  /* 0x0000777311117816 */ /* 0x000fe200000000ff */
[----:B------:R-:W4:Y:S01]  /*0590*/  LDS R3, [R5+0x18] ;  /* 0x0000180005037984 */ /* 0x000f220000000800 */
[----:B------:R-:W-:Y:S01]  /*05a0*/  I2FP.F32.U32 R13, R13 ;  /* 0x0000000d000d7245 */ /* 0x000fe20000201000 */
[----:B------:R-:W-:Y:S01]  /*05b0*/  FADD R12, R12, R15 ;  /* 0x0000000f0c0c7221 */ /* 0x000fe20000000000 */
[----:B--2---:R-:W-:Y:S01]  /*05c0*/  PRMT R15, R20, 0x7770, RZ ;  /* 0x00007770140f7816 */ /* 0x004fe200000000ff */
[----:B------:R-:W2:Y:S01]  /*05d0*/  LDS R5, [R5+0x1c] ;  /* 0x00001c0005057984 */ /* 0x000ea20000000800 */
[----:B------:R-:W-:Y:S01]  /*05e0*/  I2FP.F32.U32 R17, R17 ;  /* 0x0000001100117245 */ /* 0x000fe20000201000 */
[----:B------:R-:W-:Y:S01]  /*05f0*/  FADD R13, R16, R13 ;  /* 0x0000000d100d7221 */ /* 0x000fe20000000000 */
[----:B------:R-:W-:-:S02]  /*0600*/  I2FP.F32.U32 R19, R18 ;  /* 0x0000001200137245 */ /* 0x000fc40000201000 */
[----:B------:R-:W-:Y:S01]  /*0610*/  PRMT R16, R20, 0x7771, RZ ;  /* 0x0000777114107816 */ /* 0x000fe200000000ff */
[----:B------:R-:W-:Y:S01]  /*0620*/  FADD R8, R8, R17 ;  /* 0x0000001108087221 */ /* 0x000fe20000000000 */
[----:B---3--:R-:W-:Y:S01]  /*0630*/  PRMT R21, R4, 0x7770, RZ ;  /* 0x0000777004157816 */ /* 0x008fe200000000ff */
[----:B------:R-:W-:Y:S01]  /*0640*/  FADD R14, R14, R19 ;  /* 0x000000130e0e7221 */ /* 0x000fe20000000000 */
[----:B------:R-:W-:Y:S02]  /*0650*/  I2FP.F32.U32 R18, R15 ;  /* 0x0000000f00127245 */ /* 0x000fe40000201000 */
[C---:B------:R-:W-:Y:S02]  /*0660*/  PRMT R17, R20.reuse, 0x7772, RZ ;  /* 0x0000777214117816 */ /* 0x040fe400000000ff */
[----:B------:R-:W-:Y:S01]  /*0670*/  I2FP.F32.U32 R15, R16 ;  /* 0x00000010000f7245 */ /* 0x000fe20000201000 */
[----:B------:R-:W-:Y:S01]  /*0680*/  FADD R13, R13, R18 ;  /* 0x000000120d0d7221 */ /* 0x000fe20000000000 */
[----:B------:R-:W-:-:S02]  /*0690*/  PRMT R20, R20, 0x7773, RZ ;  /* 0x0000777314147816 */ /* 0x000fc400000000ff */
[----:B------:R-:W-:Y:S01]  /*06a0*/  I2FP.F32.U32 R16, R21 ;  /* 0x0000001500107245 */ /* 0x000fe20000201000 */
[----:B------:R-:W-:Y:S01]  /*06b0*/  FADD R12, R12, R15 ;  /* 0x0000000f0c0c7221 */ /* 0x000fe20000000000 */
[----:B------:R-:W-:Y:S02]  /*06c0*/  I2FP.F32.U32 R19, R20 ;  /* 0x0000001400137245 */ /* 0x000fe40000201000 */
[----:B------:R-:W-:Y:S01]  /*06d0*/  I2FP.F32.U32 R17, R17 ;  /* 0x0000001100117245 */ /* 0x000fe20000201000 */
[----:B------:R-:W-:Y:S01]  /*06e0*/  FADD R16, R13, R16 ;  /* 0x000000100d107221 */ /* 0x000fe20000000000 */
[----:B------:R-:W-:Y:S01]  /*06f0*/  PRMT R13, R4, 0x7771, RZ ;  /* 0x00007771040d7816 */ /* 0x000fe200000000ff */
[----:B------:R-:W-:Y:S01]  /*0700*/  FADD R8, R8, R19 ;  /* 0x0000001308087221 */ /* 0x000fe20000000000 */
[----:B------:R-:W-:Y:S01]  /*0710*/  PRMT R15, R4, 0x7772, RZ ;  /* 0x00007772040f7816 */ /* 0x000fe200000000ff */
[----:B------:R-:W-:Y:S01]  /*0720*/  FADD R14, R14, R17 ;  /* 0x000000110e0e7221 */ /* 0x000fe20000000000 */
[----:B0-----:R-:W-:-:S02]  /*0730*/  PRMT R19, R6, 0x7771, RZ ;  /* 0x0000777106137816 */ /* 0x001fc400000000ff */
[----:B------:R-:W-:Y:S02]  /*0740*/  I2FP.F32.U32 R13, R13 ;  /* 0x0000000d000d7245 */ /* 0x000fe40000201000 */
[----:B------:R-:W-:Y:S02]  /*0750*/  PRMT R4, R4, 0x7773, RZ ;  /* 0x0000777304047816 */ /* 0x000fe400000000ff */
[----:B------:R-:W-:Y:S01]  /*0760*/  I2FP.F32.U32 R19, R19 ;  /* 0x0000001300137245 */ /* 0x000fe20000201000 */
[----:B------:R-:W-:Y:S01]  /*0770*/  FADD R12, R12, R13 ;  /* 0x0000000d0c0c7221 */ /* 0x000fe20000000000 */
[----:B------:R-:W-:Y:S02]  /*0780*/  I2FP.F32.U32 R17, R4 ;  /* 0x0000000400117245 */ /* 0x000fe40000201000 */
[----:B------:R-:W-:Y:S01]  /*0790*/  I2FP.F32.U32 R15, R15 ;  /* 0x0000000f000f7245 */ /* 0x000fe20000201000 */
[----:B------:R-:W-:Y:S01]  /*07a0*/  FADD R12, R12, R19 ;  /* 0x000000130c0c7221 */ /* 0x000fe20000000000 */
[----:B------:R-:W-:Y:S01]  /*07b0*/  PRMT R4, R6, 0x7772, RZ ;  /* 0x0000777206047816 */ /* 0x000fe200000000ff */
[----:B------:R-:W-:Y:S01]  /*07c0*/  FADD R8, R8, R17 ;  /* 0x0000001108087221 */ /* 0x000fe20000000000 */
[----:B-1----:R-:W-:Y:S01]  /*07d0*/  PRMT R19, R7, 0x7772, RZ ;  /* 0x0000777207137816 */ /* 0x002fe200000000ff */
[----:B------:R-:W-:Y:S01]  /*07e0*/  FADD R14, R14, R15 ;  /* 0x0000000f0e0e7221 */ /* 0x000fe20000000000 */
[----:B------:R-:W-:-:S02]  /*07f0*/  I2FP.F32.U32 R13, R4 ;  /* 0x00000004000d7245 */ /* 0x000fc40000201000 */
[C---:B------:R-:W-:Y:S02]  /*0800*/  PRMT R18, R6.reuse, 0x7770, RZ ;  /* 0x0000777006127816 */ /* 0x040fe400000000ff */
[----:B------:R-:W-:Y:S01]  /*0810*/  PRMT R6, R6, 0x7773, RZ ;  /* 0x0000777306067816 */ /* 0x000fe200000000ff */
[----:B------:R-:W-:Y:S01]  /*0820*/  FADD R13, R14, R13 ;  /* 0x0000000d0e0d7221 */ /* 0x000fe20000000000 */
[----:B------:R-:W-:Y:S02]  /*0830*/  I2FP.F32.U32 R4, R19 ;  /* 0x0000001300047245 */ /* 0x000fe40000201000 */
[----:B------:R-:W-:Y:S02]  /*0840*/  I2FP.F32.U32 R21, R18 ;  /* 0x0000001200157245 */ /* 0x000fe40000201000 */
[----:B------:R-:W-:Y:S01]  /*0850*/  PRMT R17, R7, 0x7770, RZ ;  /* 0x0000777007117816 */ /* 0x000fe200000000ff */
[----:B------:R-:W-:Y:S01]  /*0860*/  FADD R4, R13, R4 ;  /* 0x000000040d047221 */ /* 0x000fe20000000000 */
[----:B------:R-:W-:Y:S01]  /*0870*/  PRMT R18, R7, 0x7771, RZ ;  /* 0x0000777107127816 */ /* 0x000fe200000000ff */
[----:B------:R-:W-:Y:S01]  /*0880*/  FADD R16, R16, R21 ;  /* 0x0000001510107221 */ /* 0x000fe20000000000 */
[----:B------:R-:W-:-:S02]  /*0890*/  I2FP.F32.U32 R15, R6 ;  /* 0x00000006000f7245 */ /* 0x000fc40000201000 */
[----:B------:R-:W-:Y:S02]  /*08a0*/  PRMT R7, R7, 0x7773, RZ ;  /* 0x0000777307077816 */ /* 0x000fe400000000ff */
[C---:B----4-:R-:W-:Y:S01]  /*08b0*/  PRMT R6, R3.reuse, 0x7770, RZ ;  /* 0x0000777003067816 */ /* 0x050fe200000000ff */
[----:B------:R-:W-:Y:S01]  /*08c0*/  FADD R8, R8, R15 ;  /* 0x0000000f08087221 */ /* 0x000fe20000000000 */
[C---:B------:R-:W-:Y:S02]  /*08d0*/  PRMT R13, R3.reuse, 0x7771, RZ ;  /* 0x00007771030d7816 */ /* 0x040fe400000000ff */
[C---:B------:R-:W-:Y:S02]  /*08e0*/  PRMT R14, R3.reuse, 0x7772, RZ ;  /* 0x00007772030e7816 */ /* 0x040fe400000000ff */
[----:B------:R-:W-:Y:S02]  /*08f0*/  PRMT R3, R3, 0x7773, RZ ;  /* 0x0000777303037816 */ /* 0x000fe400000000ff */
[----:B------:R-:W-:-:S02]  /*0900*/  I2FP.F32.U32 R7, R7 ;  /* 0x0000000700077245 */ /* 0x000fc40000201000 */
[----:B------:R-:W-:Y:S02]  /*0910*/  I2FP.F32.U32 R15, R6 ;  /* 0x00000006000f7245 */ /* 0x000fe40000201000 */
[----:B------:R-:W-:Y:S01]  /*0920*/  I2FP.F32.U32 R6, R3 ;  /* 0x0000000300067245 */ /* 0x000fe20000201000 */
[----:B------:R-:W-:Y:S01]  /*0930*/  FADD R7, R8, R7 ;  /* 0x0000000708077221 */ /* 0x000fe20000000000 */
[----:B------:R-:W-:Y:S02]  /*0940*/  I2FP.F32.U32 R17, R17 ;  /* 0x0000001100117245 */ /* 0x000fe40000201000 */
[----:B------:R-:W-:Y:S01]  /*0950*/  I2FP.F32.U32 R21, R18 ;  /* 0x0000001200157245 */ /* 0x000fe20000201000 */
[----:B------:R-:W-:Y:S01]  /*0960*/  FADD R6, R7, R6 ;  /* 0x0000000607067221 */ /* 0x000fe20000000000 */
[C---:B--2---:R-:W-:Y:S01]  /*0970*/  PRMT R3, R5.reuse, 0x7770, RZ ;  /* 0x0000777005037816 */ /* 0x044fe200000000ff */
[----:B------:R-:W-:Y:S01]  /*0980*/  FADD R16, R16, R17 ;  /* 0x0000001110107221 */ /* 0x000fe20000000000 */
[----:B------:R-:W-:Y:S01]  /*0990*/  I2FP.F32.U32 R13, R13 ;  /* 0x0000000d000d7245 */ /* 0x000fe20000201000 */
[----:B------:R-:W-:Y:S01]  /*09a0*/  FADD R12, R12, R21 ;  /* 0x000000150c0c7221 */ /* 0x000fe20000000000 */
[C---:B------:R-:W-:Y:S01]  /*09b0*/  PRMT R7, R5.reuse, 0x7771, RZ ;  /* 0x0000777105077816 */ /* 0x040fe200000000ff */
[----:B------:R-:W-:Y:S01]  /*09c0*/  FADD R15, R16, R15 ;  /* 0x0000000f100f7221 */ /* 0x000fe20000000000 */
[----:B------:R-:W-:Y:S01]  /*09d0*/  I2FP.F32.U32 R17, R14 ;  /* 0x0000000e00117245 */ /* 0x000fe20000201000 */
[----:B------:R-:W-:Y:S01]  /*09e0*/  FADD R12, R12, R13 ;  /* 0x0000000d0c0c7221 */ /* 0x000fe20000000000 */
[----:B------:R-:W-:-:S02]  /*09f0*/  PRMT R8, R5, 0x7772, RZ ;  /* 0x0000777205087816 */ /* 0x000fc400000000ff */
[----:B------:R-:W-:Y:S01]  /*0a00*/  PRMT R5, R5, 0x7773, RZ ;  /* 0x0000777305057816 */ /* 0x000fe200000000ff */
[----:B------:R-:W-:Y:S01]  /*0a10*/  FADD R4, R4, R17 ;  /* 0x0000001104047221 */ /* 0x000fe20000000000 */
[----:B------:R-:W-:Y:S02]  /*0a20*/  I2FP.F32.U32 R14, R3 ;  /* 0x00000003000e7245 */ /* 0x000fe40000201000 */
[----:B------:R-:W-:Y:S02]  /*0a30*/  I2FP.F32.U32 R7, R7 ;  /* 0x0000000700077245 */ /* 0x000fe40000201000 */
[----:B------:R-:W-:Y:S01]  /*0a40*/  I2FP.F32.U32 R3, R8 ;  /* 0x0000000800037245 */ /* 0x000fe20000201000 */
[----:B------:R-:W-:Y:S01]  /*0a50*/  FADD R13, R15, R14 ;  /* 0x0000000e0f0d7221 */ /* 0x000fe20000000000 */
[----:B------:R-:W-:Y:S01]  /*0a60*/  I2FP.F32.U32 R5, R5 ;  /* 0x0000000500057245 */ /* 0x000fe20000201000 */
[----:B------:R-:W-:Y:S02]  /*0a70*/  FADD R15, R12, R7 ;  /* 0x000000070c0f7221 */ /* 0x000fe40000000000 */
[----:B------:R-:W-:-:S02]  /*0a80*/  FADD R7, R4, R3 ;  /* 0x0000000304077221 */ /* 0x000fc40000000000 */
[----:B------:R-:W-:Y:S01]  /*0a90*/  FADD R3, R6, R5 ;  /* 0x0000000506037221 */ /* 0x000fe20000000000 */
[----:B------:R-:W-:Y:S06]  /*0aa0*/  BRA.U UP2, `(.L_x_4) ;  /* 0xfffffff9024c7547 */ /* 0x000fec000b83ffff */
[----:B------:R-:W-:-:S05]  /*0ab0*/  UMOV UR5, UR6 ;  /* 0x0000000600057c82 */ /* 0x000fca0008000000 */
.L_x_3:
[----:B------:R-:W-:-:S09]  /*0ac0*/  UISETP.NE.AND UP2, UPT, UR7, URZ, UPT ;  /* 0x000000ff0700728c */ /* 0x000fd2000bf45270 */
[----:B------:R-:W-:Y:S05]  /*0ad0*/  BRA.U !UP2, `(.L_x_5) ;  /* 0x000000050aa87547 */ /* 0x000fea000b800000 */
[----:B------:R-:W-:Y:S01]  /*0ae0*/  UISETP.NE.AND UP2, UPT, UR10, URZ, UPT ;  /* 0x000000ff0a00728c */ /* 0x000fe2000bf45270 */
[----:B------:R-:W-:Y:S10]  /*0af0*/  BRA.U !UP0, `(.L_x_6) ;  /* 0x0000000108dc7547 */ /* 0x000ff4000b800000 */
[----:B------:R-:W-:Y:S01]  /*0b00*/  VIADD R5, R2, UR5 ;  /* 0x0000000502057c36 */ /* 0x000fe20008000000 */
[----:B------:R-:W-:-:S03]  /*0b10*/  UIADD3 UR5, UPT, UPT, UR5, 0x4, URZ ;  /* 0x0000000405057890 */ /* 0x000fc6000fffe0ff */
[----:B------:R-:W-:-:S05]  /*0b20*/  IMAD R6, R5, 0x4, R0 ;  /* 0x0000000405067824 */ /* 0x000fca00078e0200 */
[----:B------:R-:W0:Y:S04]  /*0b30*/  LDS R8, [R6] ;  /* 0x0000000006087984 */ /* 0x000e280000000800 */
[----:B------:R-:W1:Y:S04]  /*0b40*/  LDS R17, [R6+0x4] ;  /* 0x0000040006117984 */ /* 0x000e680000000800 */
[----:B------:R-:W2:Y:S04]  /*0b50*/  LDS R5, [R6+0x8] ;  /* 0x0000080006057984 */ /* 0x000ea80000000800 */
[----:B------:R3:W4:Y:S01]  /*0b60*/  LDS R4, [R6+0xc] ;  /* 0x00000c0006047984 */ /* 0x0007220000000800 */
[----:B0-----:R-:W-:-:S04]  /*0b70*/  PRMT R12, R8, 0x7770, RZ ;  /* 0x00007770080c7816 */ /* 0x001fc800000000ff */
[----:B------:R-:W-:Y:S02]  /*0b80*/  I2FP.F32.U32 R12, R12 ;  /* 0x0000000c000c7245 */ /* 0x000fe40000201000 */
[C---:B-1----:R-:W-:Y:S02]  /*0b90*/  PRMT R18, R17.reuse, 0x7770, RZ ;  /* 0x0000777011127816 */ /* 0x042fe400000000ff */
[----:B------:R-:W-:Y:S01]  /*0ba0*/  PRMT R19, R17, 0x7771, RZ ;  /* 0x0000777111137816 */ /* 0x000fe200000000ff */
[----:B------:R-:W-:Y:S01]  /*0bb0*/  FADD R14, R13, R12 ;  /* 0x0000000c0d0e7221 */ /* 0x000fe20000000000 */
[C---:B------:R-:W-:Y:S02]  /*0bc0*/  PRMT R12, R8.reuse, 0x7771, RZ ;  /* 0x00007771080c7816 */ /* 0x040fe400000000ff */
[C---:B------:R-:W-:Y:S02]  /*0bd0*/  PRMT R13, R8.reuse, 0x7772, RZ ;  /* 0x00007772080d7816 */ /* 0x040fe400000000ff */
[----:B------:R-:W-:-:S02]  /*0be0*/  PRMT R8, R8, 0x7773, RZ ;  /* 0x0000777308087816 */ /* 0x000fc400000000ff */
[----:B------:R-:W-:Y:S02]  /*0bf0*/  I2FP.F32.U32 R16, R13 ;  /* 0x0000000d00107245 */ /* 0x000fe40000201000 */
[----:B------:R-:W-:Y:S02]  /*0c00*/  I2FP.F32.U32 R8, R8 ;  /* 0x0000000800087245 */ /* 0x000fe40000201000 */
[----:B------:R-:W-:Y:S01]  /*0c10*/  I2FP.F32.U32 R13, R18 ;  /* 0x00000012000d7245 */ /* 0x000fe20000201000 */
[----:B------:R-:W-:Y:S01]  /*0c20*/  FADD R16, R7, R16 ;  /* 0x0000001007107221 */ /* 0x000fe20000000000 */
[----:B------:R-:W-:Y:S01]  /*0c30*/  I2FP.F32.U32 R12, R12 ;  /* 0x0000000c000c7245 */ /* 0x000fe20000201000 */
[----:B------:R-:W-:Y:S01]  /*0c40*/  FADD R8, R3, R8 ;  /* 0x0000000803087221 */ /* 0x000fe20000000000 */
[----:B------:R-:W-:Y:S01]  /*0c50*/  PRMT R3, R17, 0x7772, RZ ;  /* 0x0000777211037816 */ /* 0x000fe200000000ff */
[----:B------:R-:W-:Y:S01]  /*0c60*/  FADD R13, R14, R13 ;  /* 0x0000000d0e0d7221 */ /* 0x000fe20000000000 */
[----:B------:R-:W-:Y:S01]  /*0c70*/  I2FP.F32.U32 R19, R19 ;  /* 0x0000001300137245 */ /* 0x000fe20000201000 */
[----:B------:R-:W-:Y:S01]  /*0c80*/  FADD R12, R15, R12 ;  /* 0x0000000c0f0c7221 */ /* 0x000fe20000000000 */
[----:B--2---:R-:W-:-:S02]  /*0c90*/  PRMT R7, R5, 0x7771, RZ ;  /* 0x0000777105077816 */ /* 0x004fc400000000ff */
[C---:B---3--:R-:W-:Y:S01]  /*0ca0*/  PRMT R6, R5.reuse, 0x7770, RZ ;  /* 0x0000777005067816 */ /* 0x048fe200000000ff */
[----:B------:R-:W-:Y:S01]  /*0cb0*/  FADD R12, R12, R19 ;  /* 0x000000130c0c7221 */ /* 0x000fe20000000000 */
[----:B------:R-:W-:Y:S02]  /*0cc0*/  PRMT R14, R5, 0x7772, RZ ;  /* 0x00007772050e7816 */ /* 0x000fe400000000ff */
[----:B------:R-:W-:Y:S02]  /*0cd0*/  I2FP.F32.U32 R3, R3 ;  /* 0x0000000300037245 */ /* 0x000fe40000201000 */
[----:B------:R-:W-:Y:S02]  /*0ce0*/  PRMT R17, R17, 0x7773, RZ ;  /* 0x0000777311117816 */ /* 0x000fe400000000ff */
[----:B------:R-:W-:Y:S01]  /*0cf0*/  I2FP.F32.U32 R7, R7 ;  /* 0x0000000700077245 */ /* 0x000fe20000201000 */
[----:B------:R-:W-:Y:S01]  /*0d00*/  FADD R3, R16, R3 ;  /* 0x0000000310037221 */ /* 0x000fe20000000000 */
[----:B------:R-:W-:-:S02]  /*0d10*/  I2FP.F32.U32 R6, R6 ;  /* 0x0000000600067245 */ /* 0x000fc40000201000 */
[----:B------:R-:W-:Y:S01]  /*0d20*/  I2FP.F32.U32 R14, R14 ;  /* 0x0000000e000e7245 */ /* 0x000fe20000201000 */
[----:B------:R-:W-:Y:S01]  /*0d30*/  FADD R7, R12, R7 ;  /* 0x000000070c077221 */ /* 0x000fe20000000000 */
[----:B------:R-:W-:Y:S01]  /*0d40*/  I2FP.F32.U32 R17, R17 ;  /* 0x0000001100117245 */ /* 0x000fe20000201000 */
[----:B------:R-:W-:Y:S01]  /*0d50*/  FADD R13, R13, R6 ;  /* 0x000000060d0d7221 */ /* 0x000fe20000000000 */
[----:B------:R-:W-:Y:S01]  /*0d60*/  PRMT R5, R5, 0x7773, RZ ;  /* 0x0000777305057816 */ /* 0x000fe200000000ff */
[----:B------:R-:W-:Y:S01]  /*0d70*/  FADD R3, R3, R14 ;  /* 0x0000000e03037221 */ /* 0x000fe20000000000 */
[----:B----4-:R-:W-:Y:S01]  /*0d80*/  PRMT R12, R4, 0x7771, RZ ;  /* 0x00007771040c7816 */ /* 0x010fe200000000ff */
[----:B------:R-:W-:Y:S01]  /*0d90*/  FADD R8, R8, R17 ;  /* 0x0000001108087221 */ /* 0x000fe20000000000 */
[C---:B------:R-:W-:Y:S02]  /*0da0*/  PRMT R6, R4.reuse, 0x7770, RZ ;  /* 0x0000777004067816 */ /* 0x040fe400000000ff */
[----:B------:R-:W-:-:S02]  /*0db0*/  PRMT R14, R4, 0x7772, RZ ;  /* 0x00007772040e7816 */ /* 0x000fc400000000ff */
[----:B------:R-:W-:Y:S02]  /*0dc0*/  PRMT R4, R4, 0x7773, RZ ;  /* 0x0000777304047816 */ /* 0x000fe400000000ff */
[----:B------:R-:W-:Y:S02]  /*0dd0*/  I2FP.F32.U32 R5, R5 ;  /* 0x0000000500057245 */ /* 0x000fe40000201000 */
[----:B------:R-:W-:Y:S02]  /*0de0*/  I2FP.F32.U32 R12, R12 ;  /* 0x0000000c000c7245 */ /* 0x000fe40000201000 */
[----:B------:R-:W-:Y:S01]  /*0df0*/  I2FP.F32.U32 R14, R14 ;  /* 0x0000000e000e7245 */ /* 0x000fe20000201000 */
[----:B------:R-:W-:Y:S01]  /*0e00*/  FADD R5, R8, R5 ;  /* 0x0000000508057221 */ /* 0x000fe20000000000 */
[----:B------:R-:W-:Y:S01]  /*0e10*/  I2FP.F32.U32 R6, R6 ;  /* 0x0000000600067245 */ /* 0x000fe20000201000 */
[----:B------:R-:W-:Y:S01]  /*0e20*/  FADD R15, R7, R12 ;  /* 0x0000000c070f7221 */ /* 0x000fe20000000000 */
[----:B------:R-:W-:Y:S01]  /*0e30*/  I2FP.F32.U32 R4, R4 ;  /* 0x0000000400047245 */ /* 0x000fe20000201000 */
[----:B------:R-:W-:-:S02]  /*0e40*/  FADD R7, R3, R14 ;  /* 0x0000000e03077221 */ /* 0x000fc40000000000 */
[----:B------:R-:W-:Y:S02]  /*0e50*/  FADD R13, R13, R6 ;  /* 0x000000060d0d7221 */ /* 0x000fe40000000000 */
[----:B------:R-:W-:-:S07]  /*0e60*/  FADD R3, R5, R4 ;  /* 0x0000000405037221 */ /* 0x000fce0000000000 */
.L_x_6:
[----:B------:R-:W-:Y:S05]  /*0e70*/  BRA.U !UP2, `(.L_x_5) ;  /* 0x000000010ac07547 */ /* 0x000fea000b800000 */
[----:B------:R-:W-:Y:S02]  /*0e80*/  UISETP.NE.AND UP2, UPT, UR10, 0x1, UPT ;  /* 0x000000010a00788c */ /* 0x000fe4000bf45270 */
[----:B------:R-:W-:-:S07]  /*0e90*/  ULOP3.LUT UP3, URZ, UR11, 0x1, URZ, 0xc0, !UPT ;  /* 0x000000010bff7892 */ /* 0x000fce000f86c0ff */
[----:B------:R-:W-:Y:S05]  /*0ea0*/  BRA.U !UP2, `(.L_x_7) ;  /* 0x000000010a747547 */ /* 0x000fea000b800000 */
[----:B------:R-:W-:Y:S01]  /*0eb0*/  VIADD R5, R2, UR5 ;  /* 0x0000000502057c36 */ /* 0x000fe20008000000 */
[----:B------:R-:W-:-:S03]  /*0ec0*/  UIADD3 UR5, UPT, UPT, UR5, 0x2, URZ ;  /* 0x0000000205057890 */ /* 0x000fc6000fffe0ff */
[----:B------:R-:W-:-:S05]  /*0ed0*/  IMAD R5, R5, 0x4, R0 ;  /* 0x0000000405057824 */ /* 0x000fca00078e0200 */
[----:B------:R-:W0:Y:S04]  /*0ee0*/  LDS R4, [R5] ;  /* 0x0000000005047984 */ /* 0x000e280000000800 */
[----:B------:R-:W1:Y:S01]  /*0ef0*/  LDS R14, [R5+0x4] ;  /* 0x00000400050e7984 */ /* 0x000e620000000800 */
[C---:B0-----:R-:W-:Y:S02]  /*0f00*/  PRMT R6, R4.reuse, 0x7770, RZ ;  /* 0x0000777004067816 */ /* 0x041fe400000000ff */
[C---:B------:R-:W-:Y:S02]  /*0f10*/  PRMT R12, R4.reuse, 0x7772, RZ ;  /* 0x00007772040c7816 */ /* 0x040fe400000000ff */
[----:B------:R-:W-:Y:S02]  /*0f20*/  PRMT R8, R4, 0x7771, RZ ;  /* 0x0000777104087816 */ /* 0x000fe400000000ff */
[----:B------:R-:W-:-:S02]  /*0f30*/  I2FP.F32.U32 R6, R6 ;  /* 0x0000000600067245 */ /* 0x000fc40000201000 */
[----:B------:R-:W-:Y:S02]  /*0f40*/  I2FP.F32.U32 R12, R12 ;  /* 0x0000000c000c7245 */ /* 0x000fe40000201000 */
[----:B------:R-:W-:Y:S01]  /*0f50*/  PRMT R4, R4, 0x7773, RZ ;  /* 0x0000777304047816 */ /* 0x000fe200000000ff */
[----:B------:R-:W-:Y:S01]  /*0f60*/  FADD R6, R13, R6 ;  /* 0x000000060d067221 */ /* 0x000fe20000000000 */
[----:B------:R-:W-:Y:S01]  /*0f70*/  I2FP.F32.U32 R8, R8 ;  /* 0x0000000800087245 */ /* 0x000fe20000201000 */
[----:B------:R-:W-:Y:S01]  /*0f80*/  FADD R7, R7, R12 ;  /* 0x0000000c07077221 */ /* 0x000fe20000000000 */
[C---:B-1----:R-:W-:Y:S02]  /*0f90*/  PRMT R5, R14.reuse, 0x7770, RZ ;  /* 0x000077700e057816 */ /* 0x042fe400000000ff */
[C---:B------:R-:W-:Y:S01]  /*0fa0*/  PRMT R12, R14.reuse, 0x7771, RZ ;  /* 0x000077710e0c7816 */ /* 0x040fe200000000ff */
[----:B------:R-:W-:Y:S01]  /*0fb0*/  FADD R8, R15, R8 ;  /* 0x000000080f087221 */ /* 0x000fe20000000000 */
        /* <DEDUP_REMOVED lines=12> */
.L_x_7:
[----:B------:R-:W-:Y:S05]  /*1080*/  BRA.U !UP3, `(.L_x_5) ;  /* 0x000000010b3c7547 */ /* 0x000fea000b800000 */
[----:B------:R-:W-:-:S04]  /*1090*/  VIADD R5, R2, UR5 ;  /* 0x0000000502057c36 */ /* 0x000fc80008000000 */
[----:B------:R-:W-:-:S06]  /*10a0*/  IMAD R5, R5, 0x4, R0 ;  /* 0x0000000405057824 */ /* 0x000fcc00078e0200 */
[----:B------:R-:W0:Y:S02]  /*10b0*/  LDS R5, [R5] ;  /* 0x0000000005057984 */ /* 0x000e240000000800 */
[C---:B0-----:R-:W-:Y:S02]  /*10c0*/  PRMT R0, R5.reuse, 0x7770, RZ ;  /* 0x0000777005007816 */ /* 0x041fe400000000ff */
[C---:B------:R-:W-:Y:S02]  /*10d0*/  PRMT R4, R5.reuse, 0x7771, RZ ;  /* 0x0000777105047816 */ /* 0x040fe400000000ff */
[C---:B------:R-:W-:Y:S02]  /*10e0*/  PRMT R6, R5.reuse, 0x7772, RZ ;  /* 0x0000777205067816 */ /* 0x040fe400000000ff */
[----:B------:R-:W-:Y:S02]  /*10f0*/  PRMT R8, R5, 0x7773, RZ ;  /* 0x0000777305087816 */ /* 0x000fe400000000ff */
[----:B------:R-:W-:-:S02]  /*1100*/  I2FP.F32.U32 R0, R0 ;  /* 0x0000000000007245 */ /* 0x000fc40000201000 */
[----:B------:R-:W-:Y:S02]  /*1110*/  I2FP.F32.U32 R4, R4 ;  /* 0x0000000400047245 */ /* 0x000fe40000201000 */
[----:B------:R-:W-:Y:S01]  /*1120*/  I2FP.F32.U32 R6, R6 ;  /* 0x0000000600067245 */ /* 0x000fe20000201000 */
[----:B------:R-:W-:Y:S01]  /*1130*/  FADD R13, R13, R0 ;  /* 0x000000000d0d7221 */ /* 0x000fe20000000000 */
[----:B------:R-:W-:Y:S01]  /*1140*/  I2FP.F32.U32 R8, R8 ;  /* 0x0000000800087245 */ /* 0x000fe20000201000 */
[----:B------:R-:W-:Y:S02]  /*1150*/  FADD R15, R15, R4 ;  /* 0x000000040f0f7221 */ /* 0x000fe40000000000 */
[----:B------:R-:W-:Y:S02]  /*1160*/  FADD R7, R7, R6 ;  /* 0x0000000607077221 */ /* 0x000fe40000000000 */
[----:B------:R-:W-:-:S07]  /*1170*/  FADD R3, R3, R8 ;  /* 0x0000000803037221 */ /* 0x000fce0000000000 */
.L_x_5:
[----:B------:R-:W-:Y:S05]  /*1180*/  BRA.U UP1, `(.L_x_8) ;  /* 0xfffffff101647547 */ /* 0x000fea000b83ffff */
.L_x_2:
[----:B------:R-:W-:Y:S01]  /*1190*/  UIMAD UR4, UR11, UR11, URZ ;  /* 0x0000000b0b0472a4 */ /* 0x000fe2000f8e02ff */
[----:B------:R-:W-:Y:S01]  /*11a0*/  BSSY.RECONVERGENT B0, `(.L_x_9) ;  /* 0x000000f000007945 */ /* 0x000fe20003800200 */
[----:B------:R-:W-:-:S04]  /*11b0*/  UISETP.GE.AND UP0, UPT, UR11, 0x1, UPT ;  /* 0x000000010b00788c */ /* 0x000fc8000bf06270 */
[----:B------:R-:W-:-:S04]  /*11c0*/  I2FP.F32.U32 R8, UR4 ;  /* 0x0000000400087c45 */ /* 0x000fc80008201000 */
[----:B------:R-:W0:Y:S08]  /*11d0*/  MUFU.RCP R5, R8 ;  /* 0x0000000800057308 */ /* 0x000e300000001000 */
[----:B------:R-:W1:Y:S01]  /*11e0*/  FCHK P0, R13, R8 ;  /* 0x000000080d007302 */ /* 0x000e620000000000 */
[----:B0-----:R-:W-:-:S04]  /*11f0*/  FFMA R12, -R8, R5, 1 ;  /* 0x3f800000080c7423 */ /* 0x001fc80000000105 */
[----:B------:R-:W-:-:S04]  /*1200*/  FFMA R12, R5, R12, R5 ;  /* 0x0000000c050c7223 */ /* 0x000fc80000000005 */
[----:B------:R-:W-:-:S04]  /*1210*/  FFMA R5, R12, R13, RZ ;  /* 0x0000000d0c057223 */ /* 0x000fc800000000ff */
[----:B------:R-:W-:-:S04]  /*1220*/  FFMA R0, -R8, R5, R13 ;  /* 0x0000000508007223 */ /* 0x000fc8000000010d */
[----:B------:R-:W-:Y:S01]  /*1230*/  FFMA R12, R12, R0, R5 ;  /* 0x000000000c0c7223 */ /* 0x000fe20000000005 */
[----:B-1----:R-:W-:Y:S06]  /*1240*/  @!P0 BRA `(.L_x_10) ;  /* 0x0000000000108947 */ /* 0x002fec0003800000 */
[----:B------:R-:W-:Y:S01]  /*1250*/  IMAD.MOV.U32 R4, RZ, RZ, R13 ;  /* 0x000000ffff047224 */ /* 0x000fe200078e000d */
[----:B------:R-:W-:-:S07]  /*1260*/  MOV R16, 0x1280 ;  /* 0x0000128000107802 */ /* 0x000fce0000000f00 */
[----:B------:R-:W-:Y:S05]  /*1270*/  CALL.REL.NOINC `($__internal_1_$__cuda_sm3x_div_rn_noftz_f32_slowpath) ;  /* 0x00000014004c7944 */ /* 0x000fea0003c00000 */
[----:B------:R-:W-:-:S07]  /*1280*/  IMAD.MOV.U32 R12, RZ, RZ, R0 ;  /* 0x000000ffff0c7224 */ /* 0x000fce00078e0000 */
.L_x_10:
[----:B------:R-:W-:Y:S05]  /*1290*/  BSYNC.RECONVERGENT B0 ;  /* 0x0000000000007941 */ /* 0x000fea0003800200 */
.L_x_9:
[----:B------:R-:W0:Y:S01]  /*12a0*/  MUFU.RCP R13, R8 ;  /* 0x00000008000d7308 */ /* 0x000e220000001000 */
[----:B------:R-:W-:Y:S07]  /*12b0*/  BSSY.RECONVERGENT B0, `(.L_x_11) ;  /* 0x000000c000007945 */ /* 0x000fee0003800200 */
        /* <DEDUP_REMOVED lines=11> */
.L_x_12:
[----:B------:R-:W-:Y:S05]  /*1370*/  BSYNC.RECONVERGENT B0 ;  /* 0x0000000000007941 */ /* 0x000fea0003800200 */
.L_x_11:
        /* <DEDUP_REMOVED lines=13> */
.L_x_14:
[----:B------:R-:W-:Y:S05]  /*1450*/  BSYNC.RECONVERGENT B0 ;  /* 0x0000000000007941 */ /* 0x000fea0003800200 */
.L_x_13:
        /* <DEDUP_REMOVED lines=13> */
.L_x_16:
[----:B------:R-:W-:Y:S05]  /*1530*/  BSYNC.RECONVERGENT B0 ;  /* 0x0000000000007941 */ /* 0x000fea0003800200 */
.L_x_15:
[----:B------:R-:W-:Y:S02]  /*1540*/  CS2R R6, SRZ ;  /* 0x0000000000067805 */ /* 0x000fe4000001ff00 */
[----:B------:R-:W-:Y:S01]  /*1550*/  CS2R R4, SRZ ;  /* 0x0000000000047805 */ /* 0x000fe2000001ff00 */
[----:B------:R-:W-:Y:S06]  /*1560*/  BRA.U !UP0, `(.L_x_17) ;  /* 0x0000000908407547 */ /* 0x000fec000b800000 */
[----:B------:R-:W0:Y:S01]  /*1570*/  S2UR UR5, SR_CgaCtaId ;  /* 0x00000000000579c3 */ /* 0x000e220000008800 */
[----:B------:R-:W1:Y:S01]  /*1580*/  LDCU UR6, c[0x0][0x3ac] ;  /* 0x00007580ff0677ac */ /* 0x000e620008000800 */
[----:B------:R-:W-:Y:S02]  /*1590*/  CS2R R4, SRZ ;  /* 0x0000000000047805 */ /* 0x000fe4000001ff00 */
[----:B------:R-:W-:Y:S01]  /*15a0*/  CS2R R6, SRZ ;  /* 0x0000000000067805 */ /* 0x000fe2000001ff00 */
[----:B------:R-:W-:Y:S01]  /*15b0*/  UMOV UR4, 0x400 ;  /* 0x0000040000047882 */ /* 0x000fe20000000000 */
[----:B-1----:R-:W-:Y:S02]  /*15c0*/  UIADD3 UR6, UPT, UPT, -UR6, URZ, URZ ;  /* 0x000000ff06067290 */ /* 0x002fe4000fffe1ff */
[----:B0-----:R-:W-:-:S06]  /*15d0*/  ULEA UR4, UR5, UR4, 0x18 ;  /* 0x0000000405047291 */ /* 0x001fcc000f8ec0ff */
[----:B------:R-:W-:Y:S01]  /*15e0*/  LEA R3, R2, UR4, 0x2 ;  /* 0x0000000402037c11 */ /* 0x000fe2000f8e10ff */
[----:B------:R-:W-:-:S06]  /*15f0*/  UMOV UR4, URZ ;  /* 0x000000ff00047c82 */ /* 0x000fcc0008000000 */
.L_x_31:
[----:B0-----:R-:W0:Y:S01]  /*1600*/  LDCU UR5, c[0x0][0x3ac] ;  /* 0x00007580ff0577ac */ /* 0x001e220008000800 */
[----:B------:R-:W-:Y:S01]  /*1610*/  VIADD R2, R11, UR4 ;  /* 0x000000040b027c36 */ /* 0x000fe20008000000 */
[----:B------:R-:W-:-:S03]  /*1620*/  UIADD3 UR4, UPT, UPT, UR4, 0x1, URZ ;  /* 0x0000000104047890 */ /* 0x000fc6000fffe0ff */
[----:B------:R-:W-:Y:S01]  /*1630*/  IMAD R2, R2, 0x78, R3 ;  /* 0x0000007802027824 */ /* 0x000fe200078e0203 */
[----:B0-----:R-:W-:-:S03]  /*1640*/  UISETP.NE.AND UP1, UPT, UR4, UR5, UPT ;  /* 0x000000050400728c */ /* 0x001fc6000bf25270 */
[----:B-1----:R-:W-:-:S08]  /*1650*/  UMOV UR5, UR6 ;  /* 0x0000000600057c82 */ /* 0x002fd00008000000 */
.L_x_30:
[----:B0-----:R-:W0:Y:S01]  /*1660*/  LDS R16, [R2] ;  /* 0x0000000002107984 */ /* 0x001e220000000800 */
[----:B------:R-:W-:Y:S01]  /*1670*/  BSSY.RECONVERGENT B0, `(.L_x_18) ;  /* 0x000000b000007945 */ /* 0x000fe20003800200 */
[----:B------:R-:W-:Y:S02]  /*1680*/  MOV R36, 0x1720 ;  /* 0x0000172000247802 */ /* 0x000fe40000000f00 */
[C---:B0-----:R-:W-:Y:S02]  /*1690*/  PRMT R0, R16.reuse, 0x7770, RZ ;  /* 0x0000777010007816 */ /* 0x041fe400000000ff */
[C---:B------:R-:W-:Y:S02]  /*16a0*/  PRMT R40, R16.reuse, 0x7772, RZ ;  /* 0x0000777210287816 */ /* 0x040fe400000000ff */
[----:B------:R-:W-:Y:S02]  /*16b0*/  I2FP.F32.U32 R39, R0 ;  /* 0x0000000000277245 */ /* 0x000fe40000201000 */
[----:B------:R-:W-:-:S02]  /*16c0*/  PRMT R0, R16, 0x7773, RZ ;  /* 0x0000777310007816 */ /* 0x000fc400000000ff */
[----:B------:R-:W-:Y:S01]  /*16d0*/  PRMT R16, R16, 0x7771, RZ ;  /* 0x0000777110107816 */ /* 0x000fe200000000ff */
[----:B------:R-:W-:-:S04]  /*16e0*/  FADD R39, R39, -R12 ;  /* 0x8000000c27277221 */ /* 0x000fc80000000000 */
[----:B------:R-:W0:Y:S02]  /*16f0*/  F2F.F64.F32 R34, R39 ;  /* 0x0000002700227310 */ /* 0x000e240000201800 */
[----:B01----:R-:W-:-:S11]  /*1700*/  DADD R30, -RZ, |R34| ;  /* 0x00000000ff1e7229 */ /* 0x003fd60000000522 */
[----:B------:R-:W-:Y:S05]  /*1710*/  CALL.REL.NOINC `($newFilter$__internal_accurate_pow) ;  /* 0x0000001400c07944 */ /* 0x000fea0003c00000 */
[----:B------:R-:W-:Y:S05]  /*1720*/  BSYNC.RECONVERGENT B0 ;  /* 0x0000000000007941 */ /* 0x000fea0003800200 */
.L_x_18:
[----:B------:R-:W-:Y:S01]  /*1730*/  LOP3.LUT R18, R16, 0xffff, RZ, 0xc0, !PT ;  /* 0x0000ffff10127812 */ /* 0x000fe200078ec0ff */
[----:B------:R-:W-:Y:S01]  /*1740*/  DADD R16, R34, 2 ;  /* 0x4000000022107429 */ /* 0x000fe20000000000 */
[C---:B------:R-:W-:Y:S01]  /*1750*/  FSETP.NEU.AND P1, PT, R39.reuse, RZ, PT ;  /* 0x000000ff2700720b */ /* 0x040fe20003f2d000 */
[----:B------:R-:W-:Y:S01]  /*1760*/  BSSY.RECONVERGENT B0, `(.L_x_19) ;  /* 0x0000011000007945 */ /* 0x000fe20003800200 */
[----:B------:R-:W-:Y:S02]  /*1770*/  FSETP.NEU.AND P0, PT, R39, 1, PT ;  /* 0x3f8000002700780b */ /* 0x000fe40003f0d000 */
[----:B------:R-:W-:Y:S02]  /*1780*/  FSEL R20, R20, RZ, P1 ;  /* 0x000000ff14147208 */ /* 0x000fe40000800000 */
[----:B------:R-:W-:Y:S02]  /*1790*/  I2FP.F32.U32 R16, R18 ;  /* 0x0000001200107245 */ /* 0x000fe40000201000 */
[----:B------:R0:W1:Y:S01]  /*17a0*/  F2F.F64.F32 R18, R4 ;  /* 0x0000000400127310 */ /* 0x0000620000201800 */
[----:B------:R-:W-:-:S02]  /*17b0*/  LOP3.LUT R21, R17, 0x7ff00000, RZ, 0xc0, !PT ;  /* 0x7ff0000011157812 */ /* 0x000fc400078ec0ff */
[----:B------:R-:W-:Y:S02]  /*17c0*/  FADD R37, R16, -R13 ;  /* 0x8000000d10257221 */ /* 0x000fe40000000000 */
[----:B------:R-:W-:Y:S02]  /*17d0*/  ISETP.NE.AND P2, PT, R21, 0x7ff00000, PT ;  /* 0x7ff000001500780c */ /* 0x000fe40003f45270 */
[----:B------:R-:W-:Y:S01]  /*17e0*/  FSEL R21, R24, RZ, P1 ;  /* 0x000000ff18157208 */ /* 0x000fe20000800000 */
[----:B------:R0:W2:Y:S10]  /*17f0*/  F2F.F64.F32 R16, R37 ;  /* 0x0000002500107310 */ /* 0x0000b40000201800 */
[----:B01----:R-:W-:Y:S05]  /*1800*/  @P2 BRA `(.L_x_20) ;  /* 0x0000000000182947 */ /* 0x003fea0003800000 */
[----:B------:R-:W-:-:S13]  /*1810*/  FSETP.NAN.AND P1, PT, R39, R39, PT ;  /* 0x000000272700720b */ /* 0x000fda0003f28000 */
[----:B------:R-:W-:Y:S01]  /*1820*/  @P1 DADD R20, R34, 2 ;  /* 0x4000000022141429 */ /* 0x000fe20000000000 */
[----:B------:R-:W-:Y:S10]  /*1830*/  @P1 BRA `(.L_x_20) ;  /* 0x00000000000c1947 */ /* 0x000ff40003800000 */
[----:B------:R-:W-:-:S14]  /*1840*/  DSETP.NEU.AND P1, PT, |R34|, +INF , PT ;  /* 0x7ff000002200742a */ /* 0x000fdc0003f2d200 */
[----:B------:R-:W-:Y:S02]  /*1850*/  @!P1 IMAD.MOV.U32 R20, RZ, RZ, 0x0 ;  /* 0x00000000ff149424 */ /* 0x000fe400078e00ff */
[----:B------:R-:W-:-:S07]  /*1860*/  @!P1 IMAD.MOV.U32 R21, RZ, RZ, 0x7ff00000 ;  /* 0x7ff00000ff159424 */ /* 0x000fce00078e00ff */
.L_x_20:
[----:B------:R-:W-:Y:S05]  /*1870*/  BSYNC.RECONVERGENT B0 ;  /* 0x0000000000007941 */ /* 0x000fea0003800200 */
.L_x_19:
[----:B------:R-:W-:Y:S01]  /*1880*/  FSEL R20, R20, RZ, P0 ;  /* 0x000000ff14147208 */ /* 0x000fe20000000000 */
[----:B--2---:R-:W-:Y:S01]  /*1890*/  DADD R30, -RZ, |R16| ;  /* 0x00000000ff1e7229 */ /* 0x004fe20000000510 */
[----:B------:R-:W-:Y:S01]  /*18a0*/  FSEL R21, R21, 1.875, P0 ;  /* 0x3ff0000015157808 */ /* 0x000fe20000000000 */
[----:B------:R-:W-:Y:S01]  /*18b0*/  BSSY.RECONVERGENT B0, `(.L_x_21) ;  /* 0x0000005000007945 */ /* 0x000fe20003800200 */
[----:B------:R-:W-:-:S04]  /*18c0*/  MOV R36, 0x1900 ;  /* 0x0000190000247802 */ /* 0x000fc80000000f00 */
[----:B------:R-:W-:-:S06]  /*18d0*/  DADD R18, R18, R20 ;  /* 0x0000000012127229 */ /* 0x000fcc0000000014 */
[----:B------:R0:W1:Y:S05]  /*18e0*/  F2F.F32.F64 R4, R18 ;  /* 0x0000001200047310 */ /* 0x00006a0000301000 */
[----:B01----:R-:W-:Y:S05]  /*18f0*/  CALL.REL.NOINC `($newFilter$__internal_accurate_pow) ;  /* 0x0000001400487944 */ /* 0x003fea0003c00000 */
[----:B------:R-:W-:Y:S05]  /*1900*/  BSYNC.RECONVERGENT B0 ;  /* 0x0000000000007941 */ /* 0x000fea0003800200 */
.L_x_21:
[----:B------:R-:W-:Y:S01]  /*1910*/  DADD R22, R16, 2 ;  /* 0x4000000010167429 */ /* 0x000fe20000000000 */
[----:B------:R-:W-:Y:S01]  /*1920*/  LOP3.LUT R39, R40, 0xffff, RZ, 0xc0, !PT ;  /* 0x0000ffff28277812 */ /* 0x000fe200078ec0ff */
[----:B------:R0:W1:Y:S01]  /*1930*/  F2F.F64.F32 R18, R5 ;  /* 0x0000000500127310 */ /* 0x0000620000201800 */
[C---:B------:R-:W-:Y:S01]  /*1940*/  FSETP.NEU.AND P1, PT, R37.reuse, RZ, PT ;  /* 0x000000ff2500720b */ /* 0x040fe20003f2d000 */
[----:B------:R-:W-:Y:S01]  /*1950*/  BSSY.RECONVERGENT B0, `(.L_x_22) ;  /* 0x0000010000007945 */ /* 0x000fe20003800200 */
[----:B------:R-:W-:Y:S02]  /*1960*/  I2FP.F32.U32 R39, R39 ;  /* 0x0000002700277245 */ /* 0x000fe40000201000 */
[----:B------:R-:W-:Y:S02]  /*1970*/  FSETP.NEU.AND P0, PT, R37, 1, PT ;  /* 0x3f8000002500780b */ /* 0x000fe40003f0d000 */
[----:B------:R-:W-:Y:S01]  /*1980*/  FSEL R20, R20, RZ, P1 ;  /* 0x000000ff14147208 */ /* 0x000fe20000800000 */
[----:B------:R-:W-:Y:S01]  /*1990*/  FADD R39, R39, -R14 ;  /* 0x8000000e27277221 */ /* 0x000fe20000000000 */
[----:B------:R-:W-:-:S02]  /*19a0*/  LOP3.LUT R22, R23, 0x7ff00000, RZ, 0xc0, !PT ;  /* 0x7ff0000017167812 */ /* 0x000fc400078ec0ff */
[----:B------:R-:W-:Y:S01]  /*19b0*/  FSEL R21, R24, RZ, P1 ;  /* 0x000000ff18157208 */ /* 0x000fe20000800000 */
[----:B------:R0:W2:Y:S01]  /*19c0*/  F2F.F64.F32 R34, R39 ;  /* 0x0000002700227310 */ /* 0x0000a20000201800 */
[----:B------:R-:W-:-:S13]  /*19d0*/  ISETP.NE.AND P2, PT, R22, 0x7ff00000, PT ;  /* 0x7ff000001600780c */ /* 0x000fda0003f45270 */
[----:B01----:R-:W-:Y:S05]  /*19e0*/  @P2 BRA `(.L_x_23) ;  /* 0x0000000000182947 */ /* 0x003fea0003800000 */
[----:B------:R-:W-:-:S13]  /*19f0*/  FSETP.NAN.AND P1, PT, R37, R37, PT ;  /* 0x000000252500720b */ /* 0x000fda0003f28000 */
[----:B------:R-:W-:Y:S01]  /*1a00*/  @P1 DADD R20, R16, 2 ;  /* 0x4000000010141429 */ /* 0x000fe20000000000 */
[----:B------:R-:W-:Y:S10]  /*1a10*/  @P1 BRA `(.L_x_23) ;  /* 0x00000000000c1947 */ /* 0x000ff40003800000 */
[----:B------:R-:W-:-:S14]  /*1a20*/  DSETP.NEU.AND P1, PT, |R16|, +INF , PT ;  /* 0x7ff000001000742a */ /* 0x000fdc0003f2d200 */
[----:B------:R-:W-:Y:S02]  /*1a30*/  @!P1 IMAD.MOV.U32 R20, RZ, RZ, 0x0 ;  /* 0x00000000ff149424 */ /* 0x000fe400078e00ff */
[----:B------:R-:W-:-:S07]  /*1a40*/  @!P1 IMAD.MOV.U32 R21, RZ, RZ, 0x7ff00000 ;  /* 0x7ff00000ff159424 */ /* 0x000fce00078e00ff */
.L_x_23:
[----:B------:R-:W-:Y:S05]  /*1a50*/  BSYNC.RECONVERGENT B0 ;  /* 0x0000000000007941 */ /* 0x000fea0003800200 */
.L_x_22:
        /* <DEDUP_REMOVED lines=9> */
.L_x_24:
        /* <DEDUP_REMOVED lines=9> */
[----:B------:R-:W-:-:S03]  /*1b80*/  LOP3.LUT R21, R17, 0x7ff00000, RZ, 0xc0, !PT ;  /* 0x7ff0000011157812 */ /* 0x000fc600078ec0ff */
[----:B------:R0:W2:Y:S01]  /*1b90*/  F2F.F64.F32 R16, R0 ;  /* 0x0000000000107310 */ /* 0x0000a20000201800 */
[----:B------:R-:W-:Y:S02]  /*1ba0*/  ISETP.NE.AND P2, PT, R21, 0x7ff00000, PT ;  /* 0x7ff000001500780c */ /* 0x000fe40003f45270 */
[----:B------:R-:W-:-:S11]  /*1bb0*/  FSEL R21, R24, RZ, P1 ;  /* 0x000000ff18157208 */ /* 0x000fd60000800000 */
[----:B01----:R-:W-:Y:S05]  /*1bc0*/  @P2 BRA `(.L_x_26) ;  /* 0x0000000000182947 */ /* 0x003fea0003800000 */
[----:B------:R-:W-:-:S13]  /*1bd0*/  FSETP.NAN.AND P1, PT, R39, R39, PT ;  /* 0x000000272700720b */ /* 0x000fda0003f28000 */
[----:B------:R-:W-:Y:S01]  /*1be0*/  @P1 DADD R20, R34, 2 ;  /* 0x4000000022141429 */ /* 0x000fe20000000000 */
[----:B------:R-:W-:Y:S10]  /*1bf0*/  @P1 BRA `(.L_x_26) ;  /* 0x00000000000c1947 */ /* 0x000ff40003800000 */
[----:B------:R-:W-:-:S14]  /*1c00*/  DSETP.NEU.AND P1, PT, |R34|, +INF , PT ;  /* 0x7ff000002200742a */ /* 0x000fdc0003f2d200 */
[----:B------:R-:W-:Y:S02]  /*1c10*/  @!P1 IMAD.MOV.U32 R20, RZ, RZ, 0x0 ;  /* 0x00000000ff149424 */ /* 0x000fe400078e00ff */
[----:B------:R-:W-:-:S07]  /*1c20*/  @!P1 IMAD.MOV.U32 R21, RZ, RZ, 0x7ff00000 ;  /* 0x7ff00000ff159424 */ /* 0x000fce00078e00ff */
.L_x_26:
[----:B------:R-:W-:Y:S05]  /*1c30*/  BSYNC.RECONVERGENT B0 ;  /* 0x0000000000007941 */ /* 0x000fea0003800200 */
.L_x_25:
        /* <DEDUP_REMOVED lines=9> */
.L_x_27:
[----:B------:R-:W-:Y:S01]  /*1cd0*/  DADD R18, R16, 2 ;  /* 0x4000000010127429 */ /* 0x000fe20000000000 */
[----:B------:R-:W-:Y:S01]  /*1ce0*/  FSETP.NEU.AND P0, PT, R0, RZ, PT ;  /* 0x000000ff0000720b */ /* 0x000fe20003f0d000 */
[----:B------:R-:W-:Y:S03]  /*1cf0*/  BSSY.RECONVERGENT B0, `(.L_x_28) ;  /* 0x000000c000007945 */ /* 0x000fe60003800200 */
[----:B------:R-:W-:Y:S02]  /*1d00*/  FSEL R20, R20, RZ, P0 ;  /* 0x000000ff14147208 */ /* 0x000fe40000000000 */
[----:B------:R-:W-:-:S03]  /*1d10*/  FSEL R21, R24, RZ, P0 ;  /* 0x000000ff18157208 */ /* 0x000fc60000000000 */
[----:B------:R-:W-:-:S04]  /*1d20*/  LOP3.LUT R18, R19, 0x7ff00000, RZ, 0xc0, !PT ;  /* 0x7ff0000013127812 */ /* 0x000fc800078ec0ff */
[----:B------:R-:W-:-:S13]  /*1d30*/  ISETP.NE.AND P1, PT, R18, 0x7ff00000, PT ;  /* 0x7ff000001200780c */ /* 0x000fda0003f25270 */
[----:B------:R-:W-:Y:S05]  /*1d40*/  @P1 BRA `(.L_x_29) ;  /* 0x0000000000181947 */ /* 0x000fea0003800000 */
[----:B------:R-:W-:-:S13]  /*1d50*/  FSETP.NAN.AND P0, PT, R0, R0, PT ;  /* 0x000000000000720b */ /* 0x000fda0003f08000 */
[----:B------:R-:W-:Y:S01]  /*1d60*/  @P0 DADD R20, R16, 2 ;  /* 0x4000000010140429 */ /* 0x000fe20000000000 */
[----:B------:R-:W-:Y:S10]  /*1d70*/  @P0 BRA `(.L_x_29) ;  /* 0x00000000000c0947 */ /* 0x000ff40003800000 */
[----:B------:R-:W-:-:S14]  /*1d80*/  DSETP.NEU.AND P0, PT, |R16|, +INF , PT ;  /* 0x7ff000001000742a */ /* 0x000fdc0003f0d200 */
[----:B------:R-:W-:Y:S02]  /*1d90*/  @!P0 IMAD.MOV.U32 R20, RZ, RZ, 0x0 ;  /* 0x00000000ff148424 */ /* 0x000fe400078e00ff */
[----:B------:R-:W-:-:S07]  /*1da0*/  @!P0 IMAD.MOV.U32 R21, RZ, RZ, 0x7ff00000 ;  /* 0x7ff00000ff158424 */ /* 0x000fce00078e00ff */
.L_x_29:
[----:B------:R-:W-:Y:S05]  /*1db0*/  BSYNC.RECONVERGENT B0 ;  /* 0x0000000000007941 */ /* 0x000fea0003800200 */
.L_x_28:
[----:B------:R-:W0:Y:S01]  /*1dc0*/  F2F.F64.F32 R16, R7 ;  /* 0x0000000700107310 */ /* 0x000e220000201800 */
[----:B------:R-:W-:Y:S01]  /*1dd0*/  FSETP.NEU.AND P0, PT, R0, 1, PT ;  /* 0x3f8000000000780b */ /* 0x000fe20003f0d000 */
[----:B------:R-:W-:Y:S01]  /*1de0*/  UIADD3 UR5, UPT, UPT, UR5, 0x1, URZ ;  /* 0x0000000105057890 */ /* 0x000fe2000fffe0ff */
[----:B------:R-:W-:Y:S02]  /*1df0*/  VIADD R2, R2, 0x4 ;  /* 0x0000000402027836 */ /* 0x000fe40000000000 */
[----:B------:R-:W-:Y:S01]  /*1e00*/  FSEL R18, R20, RZ, P0 ;  /* 0x000000ff14127208 */ /* 0x000fe20000000000 */
[----:B------:R-:W-:Y:S01]  /*1e10*/  UISETP.NE.AND UP0, UPT, UR5, URZ, UPT ;  /* 0x000000ff0500728c */ /* 0x000fe2000bf05270 */
[----:B------:R-:W-:-:S06]  /*1e20*/  FSEL R19, R21, 1.875, P0 ;  /* 0x3ff0000015137808 */ /* 0x000fcc0000000000 */
[----:B0-----:R-:W-:-:S06]  /*1e30*/  DADD R16, R16, R18 ;  /* 0x0000000010107229 */ /* 0x001fcc0000000012 */
[----:B------:R0:W1:Y:S01]  /*1e40*/  F2F.F32.F64 R7, R16 ;  /* 0x0000001000077310 */ /* 0x0000620000301000 */
[----:B------:R-:W-:Y:S05]  /*1e50*/  BRA.U UP0, `(.L_x_30) ;  /* 0xfffffff900007547 */ /* 0x000fea000b83ffff */
[----:B------:R-:W-:Y:S05]  /*1e60*/  BRA.U UP1, `(.L_x_31) ;  /* 0xfffffff501e47547 */ /* 0x000fea000b83ffff */
.L_x_17:
[----:B------:R-:W2:Y:S01]  /*1e70*/  MUFU.RCP R3, R8 ;  /* 0x0000000800037308 */ /* 0x000ea20000001000 */
[----:B------:R-:W-:Y:S07]  /*1e80*/  BSSY.RECONVERGENT B0, `(.L_x_32) ;  /* 0x000000b000007945 */ /* 0x000fee0003800200 */
[----:B------:R-:W3:Y:S01]  /*1e90*/  FCHK P0, R4, R8 ;  /* 0x0000000804007302 */ /* 0x000ee20000000000 */
[----:B--2---:R-:W-:-:S04]  /*1ea0*/  FFMA R0, -R8, R3, 1 ;  /* 0x3f80000008007423 */ /* 0x004fc80000000103 */
[----:B------:R-:W-:-:S04]  /*1eb0*/  FFMA R3, R3, R0, R3 ;  /* 0x0000000003037223 */ /* 0x000fc80000000003 */
[----:B------:R-:W-:-:S04]  /*1ec0*/  FFMA R11, R3, R4, RZ ;  /* 0x00000004030b7223 */ /* 0x000fc800000000ff */
[----:B------:R-:W-:-:S04]  /*1ed0*/  FFMA R2, -R8, R11, R4 ;  /* 0x0000000b08027223 */ /* 0x000fc80000000104 */
[----:B------:R-:W-:Y:S01]  /*1ee0*/  FFMA R2, R3, R2, R11 ;  /* 0x0000000203027223 */ /* 0x000fe2000000000b */
[----:B---3--:R-:W-:Y:S06]  /*1ef0*/  @!P0 BRA `(.L_x_33) ;  /* 0x00000000000c8947 */ /* 0x008fec0003800000 */
[----:B0-----:R-:W-:-:S07]  /*1f00*/  MOV R16, 0x1f20 ;  /* 0x00001f2000107802 */ /* 0x001fce0000000f00 */
[----:B-1----:R-:W-:Y:S05]  /*1f10*/  CALL.REL.NOINC `($__internal_1_$__cuda_sm3x_div_rn_noftz_f32_slowpath) ;  /* 0x0000000800247944 */ /* 0x002fea0003c00000 */
[----:B------:R-:W-:-:S07]  /*1f20*/  IMAD.MOV.U32 R2, RZ, RZ, R0 ;  /* 0x000000ffff027224 */ /* 0x000fce00078e0000 */
.L_x_33:
[----:B------:R-:W-:Y:S05]  /*1f30*/  BSYNC.RECONVERGENT B0 ;  /* 0x0000000000007941 */ /* 0x000fea0003800200 */
.L_x_32:
        /* <DEDUP_REMOVED lines=9> */
[----:B------:R-:W-:Y:S01]  /*1fd0*/  IMAD.MOV.U32 R4, RZ, RZ, R5 ;  /* 0x000000ffff047224 */ /* 0x000fe200078e0005 */
[----:B0-----:R-:W-:-:S07]  /*1fe0*/  MOV R16, 0x2000 ;  /* 0x0000200000107802 */ /* 0x001fce0000000f00 */
[----:B-1----:R-:W-:Y:S05]  /*1ff0*/  CALL.REL.NOINC `($__internal_1_$__cuda_sm3x_div_rn_noftz_f32_slowpath) ;  /* 0x0000000400ec7944 */ /* 0x002fea0003c00000 */
[----:B------:R-:W-:-:S07]  /*2000*/  IMAD.MOV.U32 R11, RZ, RZ, R0 ;  /* 0x000000ffff0b7224 */ /* 0x000fce00078e0000 */
.L_x_35:
[----:B------:R-:W-:Y:S05]  /*2010*/  BSYNC.RECONVERGENT B0 ;  /* 0x0000000000007941 */ /* 0x000fea0003800200 */
.L_x_34:
        /* <DEDUP_REMOVED lines=13> */
.L_x_37:
[----:B------:R-:W-:Y:S05]  /*20f0*/  BSYNC.RECONVERGENT B0 ;  /* 0x0000000000007941 */ /* 0x000fea0003800200 */
.L_x_36:
[----:B------:R-:W2:Y:S01]  /*2100*/  MUFU.RCP R5, R8 ;  /* 0x0000000800057308 */ /* 0x000ea20000001000 */
[----:B------:R-:W-:Y:S07]  /*2110*/  BSSY.RECONVERGENT B0, `(.L_x_38) ;  /* 0x000000b000007945 */ /* 0x000fee0003800200 */
[----:B-1----:R-:W1:Y:S01]  /*2120*/  FCHK P0, R7, R8 ;  /* 0x0000000807007302 */ /* 0x002e620000000000 */
[----:B--2---:R-:W-:-:S04]  /*2130*/  FFMA R0, -R8, R5, 1 ;  /* 0x3f80000008007423 */ /* 0x004fc80000000105 */
[----:B------:R-:W-:-:S04]  /*2140*/  FFMA R0, R5, R0, R5 ;  /* 0x0000000005007223 */ /* 0x000fc80000000005 */
[----:B------:R-:W-:-:S04]  /*2150*/  FFMA R5, R0, R7, RZ ;  /* 0x0000000700057223 */ /* 0x000fc800000000ff */
[----:B------:R-:W-:-:S04]  /*2160*/  FFMA R4, -R8, R5, R7 ;  /* 0x0000000508047223 */ /* 0x000fc80000000107 */
[----:B------:R-:W-:Y:S01]  /*2170*/  FFMA R0, R0, R4, R5 ;  /* 0x0000000400007223 */ /* 0x000fe20000000005 */
[----:B-1----:R-:W-:Y:S06]  /*2180*/  @!P0 BRA `(.L_x_39) ;  /* 0x00000000000c8947 */ /* 0x002fec0003800000 */
[----:B------:R-:W-:Y:S01]  /*2190*/  IMAD.MOV.U32 R4, RZ, RZ, R7 ;  /* 0x000000ffff047224 */ /* 0x000fe200078e0007 */
[----:B0-----:R-:W-:-:S07]  /*21a0*/  MOV R16, 0x21c0 ;  /* 0x000021c000107802 */ /* 0x001fce0000000f00 */
[----:B------:R-:W-:Y:S05]  /*21b0*/  CALL.REL.NOINC `($__internal_1_$__cuda_sm3x_div_rn_noftz_f32_slowpath) ;  /* 0x00000004007c7944 */ /* 0x000fea0003c00000 */
.L_x_39:
[----:B------:R-:W-:Y:S05]  /*21c0*/  BSYNC.RECONVERGENT B0 ;  /* 0x0000000000007941 */ /* 0x000fea0003800200 */
.L_x_38:
[----:B------:R-:W1:Y:S01]  /*21d0*/  LDCU UR5, c[0x0][0x3a8] ;  /* 0x00007500ff0577ac */ /* 0x000e620008000800 */
[----:B------:R-:W2:Y:S01]  /*21e0*/  LDCU UR4, c[0x0][0x3a0] ;  /* 0x00007400ff0477ac */ /* 0x000ea20008000800 */
[----:B-1----:R-:W-:-:S04]  /*21f0*/  ISETP.GE.AND P0, PT, R9, UR5, PT ;  /* 0x0000000509007c0c */ /* 0x002fc8000bf06270 */
[----:B--2---:R-:W-:-:S13]  /*2200*/  ISETP.GE.OR P0, PT, R10, UR4, P0 ;  /* 0x000000040a007c0c */ /* 0x004fda0008706670 */
[----:B------:R-:W-:Y:S05]  /*2210*/  @P0 EXIT ;  /* 0x000000000000094d */ /* 0x000fea0003800000 */
[----:B------:R-:W-:Y:S01]  /*2220*/  VIADD R4, R0, 0xf3000000 ;  /* 0xf300000000047836 */ /* 0x000fe20000000000 */
[----:B------:R1:W2:Y:S01]  /*2230*/  MUFU.RSQ R5, R0 ;  /* 0x0000000000057308 */ /* 0x0002a20000001400 */
[----:B------:R-:W-:Y:S03]  /*2240*/  BSSY.RECONVERGENT B0, `(.L_x_40) ;  /* 0x000000b000007945 */ /* 0x000fe60003800200 */
[----:B------:R-:W-:-:S13]  /*2250*/  ISETP.GT.U32.AND P0, PT, R4, 0x727fffff, PT ;  /* 0x727fffff0400780c */ /* 0x000fda0003f04070 */
[----:B-12---:R-:W-:Y:S05]  /*2260*/  @!P0 BRA `(.L_x_41) ;  /* 0x0000000000108947 */ /* 0x006fea0003800000 */
[----:B------:R-:W-:-:S07]  /*2270*/  MOV R18, 0x2290 ;  /* 0x0000229000127802 */ /* 0x000fce0000000f00 */
[----:B0-----:R-:W-:Y:S05]  /*2280*/  CALL.REL.NOINC `($__internal_0_$__cuda_sm20_sqrt_rn_f32_slowpath) ;  /* 0x0000000000f07944 */ /* 0x001fea0003c00000 */
[----:B------:R-:W-:Y:S01]  /*2290*/  IMAD.MOV.U32 R7, RZ, RZ, R4 ;  /* 0x000000ffff077224 */ /* 0x000fe200078e0004 */
[----:B------:R-:W-:Y:S06]  /*22a0*/  BRA `(.L_x_42) ;  /* 0x0000000000107947 */ /* 0x000fec0003800000 */
.L_x_41:
[C---:B------:R-:W-:Y:S01]  /*22b0*/  FMUL.FTZ R7, R5.reuse, R0 ;  /* 0x0000000005077220 */ /* 0x040fe20000410000 */
[----:B------:R-:W-:-:S03]  /*22c0*/  FMUL.FTZ R4, R5, 0.5 ;  /* 0x3f00000005047820 */ /* 0x000fc60000410000 */
[----:B------:R-:W-:-:S04]  /*22d0*/  FFMA R0, -R7, R7, R0 ;  /* 0x0000000707007223 */ /* 0x000fc80000000100 */
[----:B------:R-:W-:-:S07]  /*22e0*/  FFMA R7, R0, R4, R7 ;  /* 0x0000000400077223 */ /* 0x000fce0000000007 */
.L_x_42:
[----:B------:R-:W-:Y:S05]  /*22f0*/  BSYNC.RECONVERGENT B0 ;  /* 0x0000000000007941 */ /* 0x000fea0003800200 */
.L_x_40:
[----:B------:R-:W-:Y:S01]  /*2300*/  VIADD R4, R3, 0xf3000000 ;  /* 0xf300000003047836 */ /* 0x000fe20000000000 */
[----:B------:R1:W2:Y:S01]  /*2310*/  MUFU.RSQ R0, R3 ;  /* 0x0000000300007308 */ /* 0x0002a20000001400 */
[----:B------:R-:W-:Y:S03]  /*2320*/  BSSY.RECONVERGENT B0, `(.L_x_43) ;  /* 0x000000c000007945 */ /* 0x000fe60003800200 */
[----:B------:R-:W-:-:S13]  /*2330*/  ISETP.GT.U32.AND P0, PT, R4, 0x727fffff, PT ;  /* 0x727fffff0400780c */ /* 0x000fda0003f04070 */
[----:B-12---:R-:W-:Y:S05]  /*2340*/  @!P0 BRA `(.L_x_44) ;  /* 0x0000000000148947 */ /* 0x006fea0003800000 */
[----:B------:R-:W-:Y:S01]  /*2350*/  IMAD.MOV.U32 R0, RZ, RZ, R3 ;  /* 0x000000ffff007224 */ /* 0x000fe200078e0003 */
[----:B------:R-:W-:-:S07]  /*2360*/  MOV R18, 0x2380 ;  /* 0x0000238000127802 */ /* 0x000fce0000000f00 */
[----:B0-----:R-:W-:Y:S05]  /*2370*/  CALL.REL.NOINC `($__internal_0_$__cuda_sm20_sqrt_rn_f32_slowpath) ;  /* 0x0000000000b47944 */ /* 0x001fea0003c00000 */
[----:B------:R-:W-:Y:S01]  /*2380*/  IMAD.MOV.U32 R6, RZ, RZ, R4 ;  /* 0x000000ffff067224 */ /* 0x000fe200078e0004 */
[----:B------:R-:W-:Y:S06]  /*2390*/  BRA `(.L_x_45) ;  /* 0x0000000000107947 */ /* 0x000fec0003800000 */
.L_x_44:
[C---:B------:R-:W-:Y:S01]  /*23a0*/  FMUL.FTZ R6, R0.reuse, R3 ;  /* 0x0000000300067220 */ /* 0x040fe20000410000 */
[----:B------:R-:W-:-:S03]  /*23b0*/  FMUL.FTZ R0, R0, 0.5 ;  /* 0x3f00000000007820 */ /* 0x000fc60000410000 */
[----:B------:R-:W-:-:S04]  /*23c0*/  FFMA R3, -R6, R6, R3 ;  /* 0x0000000606037223 */ /* 0x000fc80000000103 */
[----:B------:R-:W-:-:S07]  /*23d0*/  FFMA R6, R3, R0, R6 ;  /* 0x0000000003067223 */ /* 0x000fce0000000006 */
.L_x_45:
[----:B------:R-:W-:Y:S05]  /*23e0*/  BSYNC.RECONVERGENT B0 ;  /* 0x0000000000007941 */ /* 0x000fea0003800200 */
.L_x_43:
        /* <DEDUP_REMOVED lines=10> */
.L_x_47:
[C---:B------:R-:W-:Y:S01]  /*2490*/  FMUL.FTZ R0, R4.reuse, R11 ;  /* 0x0000000b04007220 */ /* 0x040fe20000410000 */
[----:B------:R-:W-:-:S03]  /*24a0*/  FMUL.FTZ R3, R4, 0.5 ;  /* 0x3f00000004037820 */ /* 0x000fc60000410000 */
[----:B------:R-:W-:-:S04]  /*24b0*/  FFMA R5, -R0, R0, R11 ;  /* 0x0000000000057223 */ /* 0x000fc8000000010b */
[----:B------:R-:W-:-:S07]  /*24c0*/  FFMA R5, R5, R3, R0 ;  /* 0x0000000305057223 */ /* 0x000fce0000000000 */
.L_x_48:
[----:B------:R-:W-:Y:S05]  /*24d0*/  BSYNC.RECONVERGENT B0 ;  /* 0x0000000000007941 */ /* 0x000fea0003800200 */
.L_x_46:
        /* <DEDUP_REMOVED lines=8> */
[----:B------:R-:W-:Y:S05]  /*2560*/  BRA `(.L_x_51) ;  /* 0x0000000000107947 */ /* 0x000fea0003800000 */
.L_x_50:
[C---:B------:R-:W-:Y:S01]  /*2570*/  FMUL.FTZ R3, R11.reuse, R2 ;  /* 0x000000020b037220 */ /* 0x040fe20000410000 */
[----:B------:R-:W-:-:S03]  /*2580*/  FMUL.FTZ R4, R11, 0.5 ;  /* 0x3f0000000b047820 */ /* 0x000fc60000410000 */
[----:B------:R-:W-:-:S04]  /*2590*/  FFMA R2, -R3, R3, R2 ;  /* 0x0000000303027223 */ /* 0x000fc80000000102 */
[----:B------:R-:W-:-:S07]  /*25a0*/  FFMA R4, R2, R4, R3 ;  /* 0x0000000402047223 */ /* 0x000fce0000000003 */
.L_x_51:
[----:B------:R-:W-:Y:S05]  /*25b0*/  BSYNC.RECONVERGENT B0 ;  /* 0x0000000000007941 */ /* 0x000fea0003800200 */
.L_x_49:
[----:B------:R-:W1:Y:S01]  /*25c0*/  LDC.64 R2, c[0x0][0x390] ;  /* 0x0000e400ff027b82 */ /* 0x000e620000000a00 */
[----:B------:R-:W2:Y:S07]  /*25d0*/  LDCU UR4, c[0x0][0x3a0] ;  /* 0x00007400ff0477ac */ /* 0x000eae0008000800 */
[----:B0-----:R-:W0:Y:S01]  /*25e0*/  LDC.64 R16, c[0x0][0x398] ;  /* 0x0000e600ff107b82 */ /* 0x001e220000000a00 */
[----:B--2---:R-:W-:-:S04]  /*25f0*/  IMAD R9, R9, UR4, R10 ;  /* 0x0000000409097c24 */ /* 0x004fc8000f8e020a */
[----:B-1----:R-:W-:-:S05]  /*2600*/  IMAD.WIDE R2, R9, 0x10, R2 ;  /* 0x0000001009027825 */ /* 0x002fca00078e0202 */
[----:B------:R-:W-:Y:S01]  /*2610*/  STG.E.128 desc[UR8][R2.64], R12 ;  /* 0x0000000c02007986 */ /* 0x000fe2000c101d08 */
[----:B0-----:R-:W-:-:S05]  /*2620*/  IMAD.WIDE R8, R9, 0x10, R16 ;  /* 0x0000001009087825 */ /* 0x001fca00078e0210 */
[----:B------:R-:W-:Y:S01]  /*2630*/  STG.E.128 desc[UR8][R8.64], R4 ;  /* 0x0000000408007986 */ /* 0x000fe2000c101d08 */
[----:B------:R-:W-:Y:S05]  /*2640*/  EXIT ;  /* 0x000000000000794d */ /* 0x000fea0003800000 */
        .weak           $__internal_0_$__cuda_sm20_sqrt_rn_f32_slowpath
        .type           $__internal_0_$__cuda_sm20_sqrt_rn_f32_slowpath,@function
        .size           $__internal_0_$__cuda_sm20_sqrt_rn_f32_slowpath,($__internal_1_$__cuda_sm3x_div_rn_noftz_f32_slowpath - $__internal_0_$__cuda_sm20_sqrt_rn_f32_slowpath)
$__internal_0_$__cuda_sm20_sqrt_rn_f32_slowpath:
[----:B------:R-:W-:-:S13]  /*2650*/  LOP3.LUT P0, RZ, R0, 0x7fffffff, RZ, 0xc0, !PT ;  /* 0x7fffffff00ff7812 */ /* 0x000fda000780c0ff */
[----:B------:R-:W-:Y:S01]  /*2660*/  @!P0 IMAD.MOV.U32 R4, RZ, RZ, R0 ;  /* 0x000000ffff048224 */ /* 0x000fe200078e0000 */
[----:B------:R-:W-:Y:S06]  /*2670*/  @!P0 BRA `(.L_x_52) ;  /* 0x0000000000408947 */ /* 0x000fec0003800000 */
[----:B------:R-:W-:-:S13]  /*2680*/  FSETP.GEU.FTZ.AND P0, PT, R0, RZ, PT ;  /* 0x000000ff0000720b */ /* 0x000fda0003f1e000 */
[----:B------:R-:W-:Y:S01]  /*2690*/  @!P0 IMAD.MOV.U32 R4, RZ, RZ, 0x7fffffff ;  /* 0x7fffffffff048424 */ /* 0x000fe200078e00ff */
[----:B------:R-:W-:Y:S06]  /*26a0*/  @!P0 BRA `(.L_x_52) ;  /* 0x0000000000348947 */ /* 0x000fec0003800000 */
[----:B------:R-:W-:-:S13]  /*26b0*/  FSETP.GTU.FTZ.AND P0, PT, |R0|, +INF , PT ;  /* 0x7f8000000000780b */ /* 0x000fda0003f1c200 */
[----:B------:R-:W-:Y:S01]  /*26c0*/  @P0 FADD.FTZ R4, R0, 1 ;  /* 0x3f80000000040421 */ /* 0x000fe20000010000 */
[----:B------:R-:W-:Y:S06]  /*26d0*/  @P0 BRA `(.L_x_52) ;  /* 0x0000000000280947 */ /* 0x000fec0003800000 */
[----:B------:R-:W-:-:S13]  /*26e0*/  FSETP.NEU.FTZ.AND P0, PT, |R0|, +INF , PT ;  /* 0x7f8000000000780b */ /* 0x000fda0003f1d200 */
[----:B------:R-:W-:-:S04]  /*26f0*/  @P0 FFMA R8, R0, 1.84467440737095516160e+19, RZ ;  /* 0x5f80000000080823 */ /* 0x000fc800000000ff */
[----:B------:R-:W0:Y:S02]  /*2700*/  @P0 MUFU.RSQ R17, R8 ;  /* 0x0000000800110308 */ /* 0x000e240000001400 */
[----:B0-----:R-:W-:Y:S01]  /*2710*/  @P0 FMUL.FTZ R19, R8, R17 ;  /* 0x0000001108130220 */ /* 0x001fe20000410000 */
[----:B------:R-:W-:-:S03]  /*2720*/  @P0 FMUL.FTZ R17, R17, 0.5 ;  /* 0x3f00000011110820 */ /* 0x000fc60000410000 */
[----:B------:R-:W-:-:S04]  /*2730*/  @P0 FADD.FTZ R4, -R19, -RZ ;  /* 0x800000ff13040221 */ /* 0x000fc80000010100 */
[----:B------:R-:W-:Y:S01]  /*2740*/  @P0 FFMA R16, R19, R4, R8 ;  /* 0x0000000413100223 */ /* 0x000fe20000000008 */
[----:B------:R-:W-:-:S03]  /*2750*/  @!P0 IMAD.MOV.U32 R4, RZ, RZ, R0 ;  /* 0x000000ffff048224 */ /* 0x000fc600078e0000 */
[----:B------:R-:W-:-:S04]  /*2760*/  @P0 FFMA R16, R16, R17, R19 ;  /* 0x0000001110100223 */ /* 0x000fc80000000013 */
[----:B------:R-:W-:-:S07]  /*2770*/  @P0 FMUL.FTZ R4, R16, 2.3283064365386962891e-10 ;  /* 0x2f80000010040820 */ /* 0x000fce0000410000 */
.L_x_52:
[----:B------:R-:W-:Y:S02]  /*2780*/  IMAD.MOV.U32 R16, RZ, RZ, R18 ;  /* 0x000000ffff107224 */ /* 0x000fe400078e0012 */
[----:B------:R-:W-:-:S04]  /*2790*/  IMAD.MOV.U32 R17, RZ, RZ, 0x0 ;  /* 0x00000000ff117424 */ /* 0x000fc800078e00ff */
[----:B------:R-:W-:Y:S05]  /*27a0*/  RET.REL.NODEC R16 `(newFilter) ;  /* 0xffffffd810147950 */ /* 0x000fea0003c3ffff */
        .weak           $__internal_1_$__cuda_sm3x_div_rn_noftz_f32_slowpath
        .type           $__internal_1_$__cuda_sm3x_div_rn_noftz_f32_slowpath,@function
        .size           $__internal_1_$__cuda_sm3x_div_rn_noftz_f32_slowpath,($newFilter$__internal_accurate_pow - $__internal_1_$__cuda_sm3x_div_rn_noftz_f32_slowpath)
$__internal_1_$__cuda_sm3x_div_rn_noftz_f32_slowpath:
[----:B------:R-:W-:Y:S01]  /*27b0*/  SHF.R.U32.HI R17, RZ, 0x17, R8 ;  /* 0x00000017ff117819 */ /* 0x000fe20000011608 */
[----:B------:R-:W-:Y:S01]  /*27c0*/  BSSY.RECONVERGENT B1, `(.L_x_53) ;  /* 0x0000063000017945 */ /* 0x000fe20003800200 */
[----:B------:R-:W-:Y:S02]  /*27d0*/  SHF.R.U32.HI R0, RZ, 0x17, R4 ;  /* 0x00000017ff007819 */ /* 0x000fe40000011604 */
[----:B------:R-:W-:Y:S01]  /*27e0*/  LOP3.LUT R24, R17, 0xff, RZ, 0xc0, !PT ;  /* 0x000000ff11187812 */ /* 0x000fe200078ec0ff */
[----:B------:R-:W-:Y:S01]  /*27f0*/  IMAD.MOV.U32 R17, RZ, RZ, R8 ;  /* 0x000000ffff117224 */ /* 0x000fe200078e0008 */
[----:B------:R-:W-:-:S03]  /*2800*/  LOP3.LUT R22, R0, 0xff, RZ, 0xc0, !PT ;  /* 0x000000ff00167812 */ /* 0x000fc600078ec0ff */
[----:B------:R-:W-:Y:S02]  /*2810*/  VIADD R19, R24, 0xffffffff ;  /* 0xffffffff18137836 */ /* 0x000fe40000000000 */
[----:B------:R-:W-:-:S03]  /*2820*/  VIADD R0, R22, 0xffffffff ;  /* 0xffffffff16007836 */ /* 0x000fc60000000000 */
[----:B------:R-:W-:-:S04]  /*2830*/  ISETP.GT.U32.AND P0, PT, R19, 0xfd, PT ;  /* 0x000000fd1300780c */ /* 0x000fc80003f04070 */
[----:B------:R-:W-:-:S13]  /*2840*/  ISETP.GT.U32.OR P0, PT, R0, 0xfd, P0 ;  /* 0x000000fd0000780c */ /* 0x000fda0000704470 */
[----:B------:R-:W-:Y:S01]  /*2850*/  @!P0 IMAD.MOV.U32 R18, RZ, RZ, RZ ;  /* 0x000000ffff128224 */ /* 0x000fe200078e00ff */
[----:B------:R-:W-:Y:S06]  /*2860*/  @!P0 BRA `(.L_x_54) ;  /* 0x00000000005c8947 */ /* 0x000fec0003800000 */
[----:B------:R-:W-:Y:S02]  /*2870*/  FSETP.GTU.FTZ.AND P0, PT, |R4|, +INF , PT ;  /* 0x7f8000000400780b */ /* 0x000fe40003f1c200 */
[----:B------:R-:W-:-:S04]  /*2880*/  FSETP.GTU.FTZ.AND P1, PT, |R8|, +INF , PT ;  /* 0x7f8000000800780b */ /* 0x000fc80003f3c200 */
[----:B------:R-:W-:-:S13]  /*2890*/  PLOP3.LUT P0, PT, P0, P1, PT, 0xf8, 0x8f ;  /* 0x00000000008f781c */ /* 0x000fda0000703f70 */
[----:B------:R-:W-:Y:S05]  /*28a0*/  @P0 BRA `(.L_x_55) ;  /* 0x00000004004c0947 */ /* 0x000fea0003800000 */
[----:B------:R-:W-:-:S13]  /*28b0*/  LOP3.LUT P0, RZ, R17, 0x7fffffff, R4, 0xc8, !PT ;  /* 0x7fffffff11ff7812 */ /* 0x000fda000780c804 */
[----:B------:R-:W-:Y:S05]  /*28c0*/  @!P0 BRA `(.L_x_56) ;  /* 0x00000004003c8947 */ /* 0x000fea0003800000 */
[----:B------:R-:W-:Y:S02]  /*28d0*/  FSETP.NEU.FTZ.AND P2, PT, |R4|, +INF , PT ;  /* 0x7f8000000400780b */ /* 0x000fe40003f5d200 */
[----:B------:R-:W-:Y:S02]  /*28e0*/  FSETP.NEU.FTZ.AND P1, PT, |R8|, +INF , PT ;  /* 0x7f8000000800780b */ /* 0x000fe40003f3d200 */
[----:B------:R-:W-:-:S11]  /*28f0*/  FSETP.NEU.FTZ.AND P0, PT, |R4|, +INF , PT ;  /* 0x7f8000000400780b */ /* 0x000fd60003f1d200 */
[----:B------:R-:W-:Y:S05]  /*2900*/  @!P1 BRA !P2, `(.L_x_56) ;  /* 0x00000004002c9947 */ /* 0x000fea0005000000 */
[----:B------:R-:W-:-:S04]  /*2910*/  LOP3.LUT P2, RZ, R4, 0x7fffffff, RZ, 0xc0, !PT ;  /* 0x7fffffff04ff7812 */ /* 0x000fc8000784c0ff */
[----:B------:R-:W-:-:S13]  /*2920*/  PLOP3.LUT P1, PT, P1, P2, PT, 0x2f, 0xf2 ;  /* 0x0000000000f2781c */ /* 0x000fda0000f24577 */
[----:B------:R-:W-:Y:S05]  /*2930*/  @P1 BRA `(.L_x_57) ;  /* 0x0000000400181947 */ /* 0x000fea0003800000 */
[----:B------:R-:W-:-:S04]  /*2940*/  LOP3.LUT P1, RZ, R17, 0x7fffffff, RZ, 0xc0, !PT ;  /* 0x7fffffff11ff7812 */ /* 0x000fc8000782c0ff */
[----:B------:R-:W-:-:S13]  /*2950*/  PLOP3.LUT P0, PT, P0, P1, PT, 0x2f, 0xf2 ;  /* 0x0000000000f2781c */ /* 0x000fda0000702577 */
[----:B------:R-:W-:Y:S05]  /*2960*/  @P0 BRA `(.L_x_58) ;  /* 0x0000000400000947 */ /* 0x000fea0003800000 */
[----:B------:R-:W-:Y:S02]  /*2970*/  ISETP.GE.AND P0, PT, R0, RZ, PT ;  /* 0x000000ff0000720c */ /* 0x000fe40003f06270 */
[----:B------:R-:W-:-:S11]  /*2980*/  ISETP.GE.AND P1, PT, R19, RZ, PT ;  /* 0x000000ff1300720c */ /* 0x000fd60003f26270 */
[----:B------:R-:W-:Y:S02]  /*2990*/  @P0 IMAD.MOV.U32 R18, RZ, RZ, RZ ;  /* 0x000000ffff120224 */ /* 0x000fe400078e00ff */
[----:B------:R-:W-:Y:S01]  /*29a0*/  @!P0 FFMA R4, R4, 1.84467440737095516160e+19, RZ ;  /* 0x5f80000004048823 */ /* 0x000fe200000000ff */
[----:B------:R-:W-:Y:S02]  /*29b0*/  @!P0 IMAD.MOV.U32 R18, RZ, RZ, -0x40 ;  /* 0xffffffc0ff128424 */ /* 0x000fe400078e00ff */
[----:B------:R-:W-:Y:S02]  /*29c0*/  @!P1 FFMA R17, R8, 1.84467440737095516160e+19, RZ ;  /* 0x5f80000008119823 */ /* 0x000fe400000000ff */
[----:B------:R-:W-:-:S07]  /*29d0*/  @!P1 VIADD R18, R18, 0x40 ;  /* 0x0000004012129836 */ /* 0x000fce0000000000 */
.L_x_54:
[----:B------:R-:W-:Y:S01]  /*29e0*/  LEA R0, R24, 0xc0800000, 0x17 ;  /* 0xc080000018007811 */ /* 0x000fe200078eb8ff */
[----:B------:R-:W-:Y:S04]  /*29f0*/  BSSY.RECONVERGENT B2, `(.L_x_59) ;  /* 0x0000036000027945 */ /* 0x000fe80003800200 */
[----:B------:R-:W-:Y:S02]  /*2a00*/  IMAD.IADD R19, R17, 0x1, -R0 ;  /* 0x0000000111137824 */ /* 0x000fe400078e0a00 */
[----:B------:R-:W-:Y:S02]  /*2a10*/  VIADD R17, R22, 0xffffff81 ;  /* 0xffffff8116117836 */ /* 0x000fe40000000000 */
[----:B------:R-:W0:Y:S01]  /*2a20*/  MUFU.RCP R20, R19 ;  /* 0x0000001300147308 */ /* 0x000e220000001000 */
[----:B------:R-:W-:Y:S01]  /*2a30*/  FADD.FTZ R21, -R19, -RZ ;  /* 0x800000ff13157221 */ /* 0x000fe20000010100 */
[C---:B------:R-:W-:Y:S01]  /*2a40*/  IMAD R0, R17.reuse, -0x800000, R4 ;  /* 0xff80000011007824 */ /* 0x040fe200078e0204 */
[----:B------:R-:W-:-:S05]  /*2a50*/  IADD3 R17, PT, PT, R17, 0x7f, -R24 ;  /* 0x0000007f11117810 */ /* 0x000fca0007ffe818 */
[----:B------:R-:W-:Y:S02]  /*2a60*/  IMAD.IADD R17, R17, 0x1, R18 ;  /* 0x0000000111117824 */ /* 0x000fe400078e0212 */
[----:B0-----:R-:W-:-:S04]  /*2a70*/  FFMA R23, R20, R21, 1 ;  /* 0x3f80000014177423 */ /* 0x001fc80000000015 */
[----:B------:R-:W-:-:S04]  /*2a80*/  FFMA R25, R20, R23, R20 ;  /* 0x0000001714197223 */ /* 0x000fc80000000014 */
[----:B------:R-:W-:-:S04]  /*2a90*/  FFMA R4, R0, R25, RZ ;  /* 0x0000001900047223 */ /* 0x000fc800000000ff */
[----:B------:R-:W-:-:S04]  /*2aa0*/  FFMA R23, R21, R4, R0 ;  /* 0x0000000415177223 */ /* 0x000fc80000000000 */
[----:B------:R-:W-:-:S04]  /*2ab0*/  FFMA R20, R25, R23, R4 ;  /* 0x0000001719147223 */ /* 0x000fc80000000004 */
[----:B------:R-:W-:-:S04]  /*2ac0*/  FFMA R21, R21, R20, R0 ;  /* 0x0000001415157223 */ /* 0x000fc80000000000 */
[----:B------:R-:W-:-:S05]  /*2ad0*/  FFMA R0, R25, R21, R20 ;  /* 0x0000001519007223 */ /* 0x000fca0000000014 */
[----:B------:R-:W-:-:S04]  /*2ae0*/  SHF.R.U32.HI R4, RZ, 0x17, R0 ;  /* 0x00000017ff047819 */ /* 0x000fc80000011600 */
[----:B------:R-:W-:-:S05]  /*2af0*/  LOP3.LUT R4, R4, 0xff, RZ, 0xc0, !PT ;  /* 0x000000ff04047812 */ /* 0x000fca00078ec0ff */
[----:B------:R-:W-:-:S04]  /*2b00*/  IMAD.IADD R22, R4, 0x1, R17 ;  /* 0x0000000104167824 */ /* 0x000fc800078e0211 */
[----:B------:R-:W-:-:S05]  /*2b10*/  VIADD R4, R22, 0xffffffff ;  /* 0xffffffff16047836 */ /* 0x000fca0000000000 */
[----:B------:R-:W-:-:S13]  /*2b20*/  ISETP.GE.U32.AND P0, PT, R4, 0xfe, PT ;  /* 0x000000fe0400780c */ /* 0x000fda0003f06070 */
[----:B------:R-:W-:Y:S05]  /*2b30*/  @!P0 BRA `(.L_x_60) ;  /* 0x0000000000808947 */ /* 0x000fea0003800000 */
[----:B------:R-:W-:-:S13]  /*2b40*/  ISETP.GT.AND P0, PT, R22, 0xfe, PT ;  /* 0x000000fe1600780c */ /* 0x000fda0003f04270 */
[----:B------:R-:W-:Y:S05]  /*2b50*/  @P0 BRA `(.L_x_61) ;  /* 0x00000000006c0947 */ /* 0x000fea0003800000 */
[----:B------:R-:W-:-:S13]  /*2b60*/  ISETP.GE.AND P0, PT, R22, 0x1, PT ;  /* 0x000000011600780c */ /* 0x000fda0003f06270 */
[----:B------:R-:W-:Y:S05]  /*2b70*/  @P0 BRA `(.L_x_62) ;  /* 0x0000000000740947 */ /* 0x000fea0003800000 */
[----:B------:R-:W-:Y:S02]  /*2b80*/  ISETP.GE.AND P0, PT, R22, -0x18, PT ;  /* 0xffffffe81600780c */ /* 0x000fe40003f06270 */
[----:B------:R-:W-:-:S11]  /*2b90*/  LOP3.LUT R0, R0, 0x80000000, RZ, 0xc0, !PT ;  /* 0x8000000000007812 */ /* 0x000fd600078ec0ff */
[----:B------:R-:W-:Y:S05]  /*2ba0*/  @!P0 BRA `(.L_x_62) ;  /* 0x0000000000688947 */ /* 0x000fea0003800000 */
[CCC-:B------:R-:W-:Y:S01]  /*2bb0*/  FFMA.RZ R4, R25.reuse, R21.reuse, R20.reuse ;  /* 0x0000001519047223 */ /* 0x1c0fe2000000c014 */
[C---:B------:R-:W-:Y:S02]  /*2bc0*/  VIADD R19, R22.reuse, 0x20 ;  /* 0x0000002016137836 */ /* 0x040fe40000000000 */
[CCC-:B------:R-:W-:Y:S01]  /*2bd0*/  FFMA.RM R17, R25.reuse, R21.reuse, R20.reuse ;  /* 0x0000001519117223 */ /* 0x1c0fe20000004014 */
[----:B------:R-:W-:Y:S02]  /*2be0*/  ISETP.NE.AND P2, PT, R22, RZ, PT ;  /* 0x000000ff1600720c */ /* 0x000fe40003f45270 */
[----:B------:R-:W-:Y:S01]  /*2bf0*/  LOP3.LUT R18, R4, 0x7fffff, RZ, 0xc0, !PT ;  /* 0x007fffff04127812 */ /* 0x000fe200078ec0ff */
[----:B------:R-:W-:Y:S01]  /*2c00*/  FFMA.RP R4, R25, R21, R20 ;  /* 0x0000001519047223 */ /* 0x000fe20000008014 */
[----:B------:R-:W-:Y:S01]  /*2c10*/  IMAD.MOV R20, RZ, RZ, -R22 ;  /* 0x000000ffff147224 */ /* 0x000fe200078e0a16 */
[----:B------:R-:W-:Y:S02]  /*2c20*/  ISETP.NE.AND P1, PT, R22, RZ, PT ;  /* 0x000000ff1600720c */ /* 0x000fe40003f25270 */
[----:B------:R-:W-:-:S02]  /*2c30*/  LOP3.LUT R18, R18, 0x800000, RZ, 0xfc, !PT ;  /* 0x0080000012127812 */ /* 0x000fc400078efcff */
[----:B------:R-:W-:Y:S02]  /*2c40*/  FSETP.NEU.FTZ.AND P0, PT, R4, R17, PT ;  /* 0x000000110400720b */ /* 0x000fe40003f1d000 */
[----:B------:R-:W-:Y:S02]  /*2c50*/  SHF.L.U32 R19, R18, R19, RZ ;  /* 0x0000001312137219 */ /* 0x000fe400000006ff */
[----:B------:R-:W-:Y:S02]  /*2c60*/  SEL R17, R20, RZ, P2 ;  /* 0x000000ff14117207 */ /* 0x000fe40001000000 */
[----:B------:R-:W-:Y:S02]  /*2c70*/  ISETP.NE.AND P1, PT, R19, RZ, P1 ;  /* 0x000000ff1300720c */ /* 0x000fe40000f25270 */
[----:B------:R-:W-:Y:S02]  /*2c80*/  SHF.R.U32.HI R17, RZ, R17, R18 ;  /* 0x00000011ff117219 */ /* 0x000fe40000011612 */
[----:B------:R-:W-:-:S02]  /*2c90*/  PLOP3.LUT P0, PT, P0, P1, PT, 0xf8, 0x8f ;  /* 0x00000000008f781c */ /* 0x000fc40000703f70 */
[----:B------:R-:W-:Y:S02]  /*2ca0*/  SHF.R.U32.HI R19, RZ, 0x1, R17 ;  /* 0x00000001ff137819 */ /* 0x000fe40000011611 */
[----:B------:R-:W-:-:S04]  /*2cb0*/  SEL R4, RZ, 0x1, !P0 ;  /* 0x00000001ff047807 */ /* 0x000fc80004000000 */
[----:B------:R-:W-:-:S04]  /*2cc0*/  LOP3.LUT R4, R4, 0x1, R19, 0xf8, !PT ;  /* 0x0000000104047812 */ /* 0x000fc800078ef813 */
[----:B------:R-:W-:-:S05]  /*2cd0*/  LOP3.LUT R4, R4, R17, RZ, 0xc0, !PT ;  /* 0x0000001104047212 */ /* 0x000fca00078ec0ff */
[----:B------:R-:W-:-:S05]  /*2ce0*/  IMAD.IADD R19, R19, 0x1, R4 ;  /* 0x0000000113137824 */ /* 0x000fca00078e0204 */
[----:B------:R-:W-:Y:S01]  /*2cf0*/  LOP3.LUT R0, R19, R0, RZ, 0xfc, !PT ;  /* 0x0000000013007212 */ /* 0x000fe200078efcff */
[----:B------:R-:W-:Y:S06]  /*2d00*/  BRA `(.L_x_62) ;  /* 0x0000000000107947 */ /* 0x000fec0003800000 */
.L_x_61:
[----:B------:R-:W-:-:S04]  /*2d10*/  LOP3.LUT R0, R0, 0x80000000, RZ, 0xc0, !PT ;  /* 0x8000000000007812 */ /* 0x000fc800078ec0ff */
[----:B------:R-:W-:Y:S01]  /*2d20*/  LOP3.LUT R0, R0, 0x7f800000, RZ, 0xfc, !PT ;  /* 0x7f80000000007812 */ /* 0x000fe200078efcff */
[----:B------:R-:W-:Y:S06]  /*2d30*/  BRA `(.L_x_62) ;  /* 0x0000000000047947 */ /* 0x000fec0003800000 */
.L_x_60:
[----:B------:R-:W-:-:S07]  /*2d40*/  IMAD R0, R17, 0x800000, R0 ;  /* 0x0080000011007824 */ /* 0x000fce00078e0200 */
.L_x_62:
[----:B------:R-:W-:Y:S05]  /*2d50*/  BSYNC.RECONVERGENT B2 ;  /* 0x0000000000027941 */ /* 0x000fea0003800200 */
.L_x_59:
[----:B------:R-:W-:Y:S05]  /*2d60*/  BRA `(.L_x_63) ;  /* 0x0000000000207947 */ /* 0x000fea0003800000 */
.L_x_58:
[----:B------:R-:W-:-:S04]  /*2d70*/  LOP3.LUT R0, R17, 0x80000000, R4, 0x48, !PT ;  /* 0x8000000011007812 */ /* 0x000fc800078e4804 */
[----:B------:R-:W-:Y:S01]  /*2d80*/  LOP3.LUT R0, R0, 0x7f800000, RZ, 0xfc, !PT ;  /* 0x7f80000000007812 */ /* 0x000fe200078efcff */
[----:B------:R-:W-:Y:S06]  /*2d90*/  BRA `(.L_x_63) ;  /* 0x0000000000147947 */ /* 0x000fec0003800000 */
.L_x_57:
[----:B------:R-:W-:Y:S01]  /*2da0*/  LOP3.LUT R0, R17, 0x80000000, R4, 0x48, !PT ;  /* 0x8000000011007812 */ /* 0x000fe200078e4804 */
[----:B------:R-:W-:Y:S06]  /*2db0*/  BRA `(.L_x_63) ;  /* 0x00000000000c7947 */ /* 0x000fec0003800000 */
.L_x_56:
[----:B------:R-:W0:Y:S01]  /*2dc0*/  MUFU.RSQ R0, -QNAN ;  /* 0xffc0000000007908 */ /* 0x000e220000001400 */
[----:B------:R-:W-:Y:S05]  /*2dd0*/  BRA `(.L_x_63) ;  /* 0x0000000000047947 */ /* 0x000fea0003800000 */
.L_x_55:
[----:B------:R-:W-:-:S07]  /*2de0*/  FADD.FTZ R0, R4, R8 ;  /* 0x0000000804007221 */ /* 0x000fce0000010000 */
.L_x_63:
[----:B------:R-:W-:Y:S05]  /*2df0*/  BSYNC.RECONVERGENT B1 ;  /* 0x0000000000017941 */ /* 0x000fea0003800200 */
.L_x_53:
[----:B------:R-:W-:-:S04]  /*2e00*/  IMAD.MOV.U32 R17, RZ, RZ, 0x0 ;  /* 0x00000000ff117424 */ /* 0x000fc800078e00ff */
[----:B0-----:R-:W-:Y:S05]  /*2e10*/  RET.REL.NODEC R16 `(newFilter) ;  /* 0xffffffd010787950 */ /* 0x001fea0003c3ffff */
        .type           $newFilter$__internal_accurate_pow,@function
        .size           $newFilter$__internal_accurate_pow,(.L_x_68 - $newFilter$__internal_accurate_pow)
$newFilter$__internal_accurate_pow:
[----:B------:R-:W-:Y:S01]  /*2e20*/  ISETP.GT.U32.AND P0, PT, R31, 0xfffff, PT ;  /* 0x000fffff1f00780c */ /* 0x000fe20003f04070 */
[--C-:B------:R-:W-:Y:S01]  /*2e30*/  IMAD.MOV.U32 R18, RZ, RZ, R31.reuse ;  /* 0x000000ffff127224 */ /* 0x100fe200078e001f */
[----:B------:R-:W-:Y:S01]  /*2e40*/  UMOV UR10, 0x7d2cafe2 ;  /* 0x7d2cafe2000a7882 */ /* 0x000fe20000000000 */
[----:B------:R-:W-:Y:S01]  /*2e50*/  IMAD.MOV.U32 R24, RZ, RZ, R30 ;  /* 0x000000ffff187224 */ /* 0x000fe200078e001e */
[----:B------:R-:W-:Y:S01]  /*2e60*/  UMOV UR11, 0x3eb0f5ff ;  /* 0x3eb0f5ff000b7882 */ /* 0x000fe20000000000 */
[----:B------:R-:W-:Y:S01]  /*2e70*/  SHF.R.U32.HI R38, RZ, 0x14, R31 ;  /* 0x00000014ff267819 */ /* 0x000fe2000001161f */
[----:B------:R-:W-:Y:S01]  /*2e80*/  UMOV UR12, 0x3b39803f ;  /* 0x3b39803f000c7882 */ /* 0x000fe20000000000 */
[----:B------:R-:W-:-:S06]  /*2e90*/  UMOV UR13, 0x3c7abc9e ;  /* 0x3c7abc9e000d7882 */ /* 0x000fcc0000000000 */
[----:B------:R-:W-:-:S10]  /*2ea0*/  @!P0 DMUL R28, R30, 1.80143985094819840000e+16 ;  /* 0x435000001e1c8828 */ /* 0x000fd40000000000 */
[----:B------:R-:W-:Y:S01]  /*2eb0*/  @!P0 IMAD.MOV.U32 R18, RZ, RZ, R29 ;  /* 0x000000ffff128224 */ /* 0x000fe200078e001d */
[----:B------:R-:W-:Y:S01]  /*2ec0*/  @!P0 LEA.HI R38, R29, 0xffffffca, RZ, 0xc ;  /* 0xffffffca1d268811 */ /* 0x000fe200078f60ff */
[----:B------:R-:W-:-:S03]  /*2ed0*/  @!P0 IMAD.MOV.U32 R24, RZ, RZ, R28 ;  /* 0x000000ffff188224 */ /* 0x000fc600078e001c */
[----:B------:R-:W-:-:S04]  /*2ee0*/  LOP3.LUT R18, R18, 0x800fffff, RZ, 0xc0, !PT ;  /* 0x800fffff12127812 */ /* 0x000fc800078ec0ff */
[----:B------:R-:W-:Y:S01]  /*2ef0*/  LOP3.LUT R25, R18, 0x3ff00000, RZ, 0xfc, !PT ;  /* 0x3ff0000012197812 */ /* 0x000fe200078efcff */
[----:B------:R-:W-:-:S03]  /*2f00*/  IMAD.MOV.U32 R18, RZ, RZ, RZ ;  /* 0x000000ffff127224 */ /* 0x000fc600078e00ff */
[----:B------:R-:W-:-:S13]  /*2f10*/  ISETP.GE.U32.AND P1, PT, R25, 0x3ff6a09f, PT ;  /* 0x3ff6a09f1900780c */ /* 0x000fda0003f26070 */
[----:B------:R-:W-:-:S04]  /*2f20*/  @P1 VIADD R19, R25, 0xfff00000 ;  /* 0xfff0000019131836 */ /* 0x000fc80000000000 */
[----:B------:R-:W-:-:S06]  /*2f30*/  @P1 IMAD.MOV.U32 R25, RZ, RZ, R19 ;  /* 0x000000ffff191224 */ /* 0x000fcc00078e0013 */
[C---:B------:R-:W-:Y:S02]  /*2f40*/  DADD R26, R24.reuse, 1 ;  /* 0x3ff00000181a7429 */ /* 0x040fe40000000000 */
[----:B------:R-:W-:-:S04]  /*2f50*/  DADD R24, R24, -1 ;  /* 0xbff0000018187429 */ /* 0x000fc80000000000 */
[----:B------:R-:W0:Y:S02]  /*2f60*/  MUFU.RCP64H R19, R27 ;  /* 0x0000001b00137308 */ /* 0x000e240000001800 */
[----:B0-----:R-:W-:-:S08]  /*2f70*/  DFMA R22, -R26, R18, 1 ;  /* 0x3ff000001a16742b */ /* 0x001fd00000000112 */
[----:B------:R-:W-:-:S08]  /*2f80*/  DFMA R22, R22, R22, R22 ;  /* 0x000000161616722b */ /* 0x000fd00000000016 */
[----:B------:R-:W-:-:S08]  /*2f90*/  DFMA R22, R18, R22, R18 ;  /* 0x000000161216722b */ /* 0x000fd00000000012 */
[----:B------:R-:W-:-:S08]  /*2fa0*/  DMUL R18, R24, R22 ;  /* 0x0000001618127228 */ /* 0x000fd00000000000 */
[----:B------:R-:W-:-:S08]  /*2fb0*/  DFMA R18, R24, R22, R18 ;  /* 0x000000161812722b */ /* 0x000fd00000000012 */
[----:B------:R-:W-:Y:S02]  /*2fc0*/  DADD R20, R24, -R18 ;  /* 0x0000000018147229 */ /* 0x000fe40000000812 */
[----:B------:R-:W-:-:S06]  /*2fd0*/  DMUL R26, R18, R18 ;  /* 0x00000012121a7228 */ /* 0x000fcc0000000000 */
[----:B------:R-:W-:-:S08]  /*2fe0*/  DADD R20, R20, R20 ;  /* 0x0000000014147229 */ /* 0x000fd00000000014 */
[----:B------:R-:W-:Y:S01]  /*2ff0*/  DFMA R20, R24, -R18, R20 ;  /* 0x800000121814722b */ /* 0x000fe20000000014 */
[----:B------:R-:W-:Y:S02]  /*3000*/  IMAD.MOV.U32 R24, RZ, RZ, 0x41ad3b5a ;  /* 0x41ad3b5aff187424 */ /* 0x000fe400078e00ff */
[----:B------:R-:W-:-:S05]  /*3010*/  IMAD.MOV.U32 R25, RZ, RZ, 0x3ed0f5d2 ;  /* 0x3ed0f5d2ff197424 */ /* 0x000fca00078e00ff */
[----:B------:R-:W-:Y:S02]  /*3020*/  DMUL R20, R22, R20 ;  /* 0x0000001416147228 */ /* 0x000fe40000000000 */
[----:B------:R-:W-:Y:S01]  /*3030*/  DFMA R24, R26, UR10, R24 ;  /* 0x0000000a1a187c2b */ /* 0x000fe20008000018 */
[----:B------:R-:W-:Y:S01]  /*3040*/  UMOV UR10, 0x75488a3f ;  /* 0x75488a3f000a7882 */ /* 0x000fe20000000000 */
[----:B------:R-:W-:-:S06]  /*3050*/  UMOV UR11, 0x3ef3b20a ;  /* 0x3ef3b20a000b7882 */ /* 0x000fcc0000000000 */
[----:B------:R-:W-:Y:S01]  /*3060*/  DFMA R24, R26, R24, UR10 ;  /* 0x0000000a1a187e2b */ /* 0x000fe20008000018 */
        /* <DEDUP_REMOVED lines=14> */
[----:B------:R-:W-:-:S08]  /*3150*/  DFMA R22, R26, R24, UR10 ;  /* 0x0000000a1a167e2b */ /* 0x000fd00008000018 */
[----:B------:R-:W-:Y:S01]  /*3160*/  DADD R28, -R22, UR10 ;  /* 0x0000000a161c7e29 */ /* 0x000fe20008000100 */
[----:B------:R-:W-:Y:S01]  /*3170*/  UMOV UR10, 0xb9e7b0 ;  /* 0x00b9e7b0000a7882 */ /* 0x000fe20000000000 */
[----:B------:R-:W-:-:S06]  /*3180*/  UMOV UR11, 0x3c46a4cb ;  /* 0x3c46a4cb000b7882 */ /* 0x000fcc0000000000 */
[----:B------:R-:W-:Y:S02]  /*3190*/  DFMA R24, R26, R24, R28 ;  /* 0x000000181a18722b */ /* 0x000fe4000000001c */
[----:B------:R-:W-:Y:S01]  /*31a0*/  DMUL R26, R18, R18 ;  /* 0x00000012121a7228 */ /* 0x000fe20000000000 */
[----:B------:R-:W-:Y:S02]  /*31b0*/  VIADD R29, R21, 0x100000 ;  /* 0x00100000151d7836 */ /* 0x000fe40000000000 */
[----:B------:R-:W-:-:S03]  /*31c0*/  IMAD.MOV.U32 R28, RZ, RZ, R20 ;  /* 0x000000ffff1c7224 */ /* 0x000fc600078e0014 */
[----:B------:R-:W-:Y:S01]  /*31d0*/  DADD R24, R24, -UR10 ;  /* 0x8000000a18187e29 */ /* 0x000fe20008000000 */
[----:B------:R-:W-:Y:S01]  /*31e0*/  UMOV UR10, 0x80000000 ;  /* 0x80000000000a7882 */ /* 0x000fe20000000000 */
[----:B------:R-:W-:Y:S01]  /*31f0*/  DFMA R30, R18, R18, -R26 ;  /* 0x00000012121e722b */ /* 0x000fe2000000081a */
[----:B------:R-:W-:-:S07]  /*3200*/  UMOV UR11, 0x43300000 ;  /* 0x43300000000b7882 */ /* 0x000fce0000000000 */
[C---:B------:R-:W-:Y:S02]  /*3210*/  DFMA R28, R18.reuse, R28, R30 ;  /* 0x0000001c121c722b */ /* 0x040fe4000000001e */
[----:B------:R-:W-:-:S08]  /*3220*/  DMUL R30, R18, R26 ;  /* 0x0000001a121e7228 */ /* 0x000fd00000000000 */
[----:B------:R-:W-:-:S08]  /*3230*/  DFMA R32, R18, R26, -R30 ;  /* 0x0000001a1220722b */ /* 0x000fd0000000081e */
[----:B------:R-:W-:Y:S02]  /*3240*/  DFMA R32, R20, R26, R32 ;  /* 0x0000001a1420722b */ /* 0x000fe40000000020 */
[----:B------:R-:W-:-:S06]  /*3250*/  DADD R26, R22, R24 ;  /* 0x00000000161a7229 */ /* 0x000fcc0000000018 */
[----:B------:R-:W-:Y:S02]  /*3260*/  DFMA R28, R18, R28, R32 ;  /* 0x0000001c121c722b */ /* 0x000fe40000000020 */
[----:B------:R-:W-:-:S08]  /*3270*/  DADD R32, R22, -R26 ;  /* 0x0000000016207229 */ /* 0x000fd0000000081a */
[----:B------:R-:W-:Y:S02]  /*3280*/  DADD R32, R24, R32 ;  /* 0x0000000018207229 */ /* 0x000fe40000000020 */
[----:B------:R-:W-:-:S08]  /*3290*/  DMUL R24, R26, R30 ;  /* 0x0000001e1a187228 */ /* 0x000fd00000000000 */
[----:B------:R-:W-:-:S08]  /*32a0*/  DFMA R22, R26, R30, -R24 ;  /* 0x0000001e1a16722b */ /* 0x000fd00000000818 */
[----:B------:R-:W-:-:S08]  /*32b0*/  DFMA R22, R26, R28, R22 ;  /* 0x0000001c1a16722b */ /* 0x000fd00000000016 */
[----:B------:R-:W-:-:S08]  /*32c0*/  DFMA R32, R32, R30, R22 ;  /* 0x0000001e2020722b */ /* 0x000fd00000000016 */
[----:B------:R-:W-:-:S08]  /*32d0*/  DADD R26, R24, R32 ;  /* 0x00000000181a7229 */ /* 0x000fd00000000020 */
[--C-:B------:R-:W-:Y:S02]  /*32e0*/  DADD R22, R18, R26.reuse ;  /* 0x0000000012167229 */ /* 0x100fe4000000001a */
[----:B------:R-:W-:-:S06]  /*32f0*/  DADD R24, R24, -R26 ;  /* 0x0000000018187229 */ /* 0x000fcc000000081a */
[----:B------:R-:W-:Y:S02]  /*3300*/  DADD R18, R18, -R22 ;  /* 0x0000000012127229 */ /* 0x000fe40000000816 */
[----:B------:R-:W-:-:S06]  /*3310*/  DADD R24, R32, R24 ;  /* 0x0000000020187229 */ /* 0x000fcc0000000018 */
[----:B------:R-:W-:-:S08]  /*3320*/  DADD R18, R26, R18 ;  /* 0x000000001a127229 */ /* 0x000fd00000000012 */
[----:B------:R-:W-:Y:S01]  /*3330*/  DADD R18, R24, R18 ;  /* 0x0000000018127229 */ /* 0x000fe20000000012 */
[C---:B------:R-:W-:Y:S02]  /*3340*/  VIADD R24, R38.reuse, 0xfffffc01 ;  /* 0xfffffc0126187836 */ /* 0x040fe40000000000 */
[----:B------:R-:W-:-:S05]  /*3350*/  @P1 VIADD R24, R38, 0xfffffc02 ;  /* 0xfffffc0226181836 */ /* 0x000fca0000000000 */
[----:B------:R-:W-:Y:S01]  /*3360*/  DADD R26, R20, R18 ;  /* 0x00000000141a7229 */ /* 0x000fe20000000012 */
[----:B------:R-:W-:Y:S01]  /*3370*/  LOP3.LUT R20, R24, 0x80000000, RZ, 0x3c, !PT ;  /* 0x8000000018147812 */ /* 0x000fe200078e3cff */
[----:B------:R-:W-:-:S06]  /*3380*/  IMAD.MOV.U32 R21, RZ, RZ, 0x43300000 ;  /* 0x43300000ff157424 */ /* 0x000fcc00078e00ff */
[----:B------:R-:W-:Y:S02]  /*3390*/  DADD R24, R22, R26 ;  /* 0x0000000016187229 */ /* 0x000fe4000000001a */
[----:B------:R-:W-:Y:S01]  /*33a0*/  DADD R20, R20, -UR10 ;  /* 0x8000000a14147e29 */ /* 0x000fe20008000000 */
[----:B------:R-:W-:Y:S01]  /*33b0*/  UMOV UR10, 0xfefa39ef ;  /* 0xfefa39ef000a7882 */ /* 0x000fe20000000000 */
[----:B------:R-:W-:-:S04]  /*33c0*/  UMOV UR11, 0x3fe62e42 ;  /* 0x3fe62e42000b7882 */ /* 0x000fc80000000000 */
[--C-:B------:R-:W-:Y:S02]  /*33d0*/  DADD R28, R22, -R24.reuse ;  /* 0x00000000161c7229 */ /* 0x100fe40000000818 */
[----:B------:R-:W-:-:S06]  /*33e0*/  DFMA R18, R20, UR10, R24 ;  /* 0x0000000a14127c2b */ /* 0x000fcc0008000018 */
[----:B------:R-:W-:Y:S02]  /*33f0*/  DADD R28, R26, R28 ;  /* 0x000000001a1c7229 */ /* 0x000fe4000000001c */
[----:B------:R-:W-:-:S08]  /*3400*/  DFMA R22, R20, -UR10, R18 ;  /* 0x8000000a14167c2b */ /* 0x000fd00008000012 */
[----:B------:R-:W-:-:S08]  /*3410*/  DADD R22, -R24, R22 ;  /* 0x0000000018167229 */ /* 0x000fd00000000116 */
[----:B------:R-:W-:-:S08]  /*3420*/  DADD R22, R28, -R22 ;  /* 0x000000001c167229 */ /* 0x000fd00000000816 */
[----:B------:R-:W-:-:S08]  /*3430*/  DFMA R22, R20, UR12, R22 ;  /* 0x0000000c14167c2b */ /* 0x000fd00008000016 */
[----:B------:R-:W-:-:S08]  /*3440*/  DADD R20, R18, R22 ;  /* 0x0000000012147229 */ /* 0x000fd00000000016 */
[----:B------:R-:W-:Y:S02]  /*3450*/  DADD R18, R18, -R20 ;  /* 0x0000000012127229 */ /* 0x000fe40000000814 */
[----:B------:R-:W-:-:S06]  /*3460*/  DMUL R28, R20, 2 ;  /* 0x40000000141c7828 */ /* 0x000fcc0000000000 */
[----:B------:R-:W-:Y:S02]  /*3470*/  DADD R18, R22, R18 ;  /* 0x0000000016127229 */ /* 0x000fe40000000012 */
[----:B------:R-:W-:-:S08]  /*3480*/  DFMA R26, R20, 2, -R28 ;  /* 0x40000000141a782b */ /* 0x000fd0000000081c */
[----:B------:R-:W-:Y:S01]  /*3490*/  DFMA R26, R18, 2, R26 ;  /* 0x40000000121a782b */ /* 0x000fe2000000001a */
[----:B------:R-:W-:Y:S02]  /*34a0*/  IMAD.MOV.U32 R18, RZ, RZ, 0x652b82fe ;  /* 0x652b82feff127424 */ /* 0x000fe400078e00ff */
[----:B------:R-:W-:-:S05]  /*34b0*/  IMAD.MOV.U32 R19, RZ, RZ, 0x3ff71547 ;  /* 0x3ff71547ff137424 */ /* 0x000fca00078e00ff */
[----:B------:R-:W-:-:S08]  /*34c0*/  DADD R20, R28, R26 ;  /* 0x000000001c147229 */ /* 0x000fd0000000001a */
[----:B------:R-:W-:Y:S02]  /*34d0*/  DFMA R18, R20, R18, 6.75539944105574400000e+15 ;  /* 0x433800001412742b */ /* 0x000fe40000000012 */
[----:B------:R-:W-:Y:S01]  /*34e0*/  FSETP.GEU.AND P0, PT, |R21|, 4.1917929649353027344, PT ;  /* 0x4086232b1500780b */ /* 0x000fe20003f0e200 */
[----:B------:R-:W-:-:S05]  /*34f0*/  DADD R28, R28, -R20 ;  /* 0x000000001c1c7229 */ /* 0x000fca0000000814 */
[----:B------:R-:W-:-:S03]  /*3500*/  DADD R22, R18, -6.75539944105574400000e+15 ;  /* 0xc338000012167429 */ /* 0x000fc60000000000 */
[----:B------:R-:W-:-:S05]  /*3510*/  DADD R26, R26, R28 ;  /* 0x000000001a1a7229 */ /* 0x000fca000000001c */
[----:B------:R-:W-:Y:S01]  /*3520*/  DFMA R24, R22, -UR10, R20 ;  /* 0x8000000a16187c2b */ /* 0x000fe20008000014 */
[----:B------:R-:W-:Y:S01]  /*3530*/  UMOV UR10, 0x3b39803f ;  /* 0x3b39803f000a7882 */ /* 0x000fe20000000000 */
[----:B------:R-:W-:-:S06]  /*3540*/  UMOV UR11, 0x3c7abc9e ;  /* 0x3c7abc9e000b7882 */ /* 0x000fcc0000000000 */
[----:B------:R-:W-:Y:S01]  /*3550*/  DFMA R24, R22, -UR10, R24 ;  /* 0x8000000a16187c2b */ /* 0x000fe20008000018 */
[----:B------:R-:W-:Y:S01]  /*3560*/  UMOV UR10, 0x69ce2bdf ;  /* 0x69ce2bdf000a7882 */ /* 0x000fe20000000000 */
[----:B------:R-:W-:Y:S01]  /*3570*/  IMAD.MOV.U32 R22, RZ, RZ, -0x35dec16 ;  /* 0xfca213eaff167424 */ /* 0x000fe200078e00ff */
[----:B------:R-:W-:Y:S01]  /*3580*/  UMOV UR11, 0x3e5ade15 ;  /* 0x3e5ade15000b7882 */ /* 0x000fe20000000000 */
[----:B------:R-:W-:-:S06]  /*3590*/  IMAD.MOV.U32 R23, RZ, RZ, 0x3e928af3 ;  /* 0x3e928af3ff177424 */ /* 0x000fcc00078e00ff */
        /* <DEDUP_REMOVED lines=25> */
[----:B------:R-:W-:-:S08]  /*3730*/  DFMA R22, R24, R22, 1 ;  /* 0x3ff000001816742b */ /* 0x000fd00000000016 */
[----:B------:R-:W-:-:S10]  /*3740*/  DFMA R22, R24, R22, 1 ;  /* 0x3ff000001816742b */ /* 0x000fd40000000016 */
[----:B------:R-:W-:Y:S02]  /*3750*/  IMAD R25, R18, 0x100000, R23 ;  /* 0x0010000012197824 */ /* 0x000fe400078e0217 */
[----:B------:R-:W-:Y:S01]  /*3760*/  IMAD.MOV.U32 R24, RZ, RZ, R22 ;  /* 0x000000ffff187224 */ /* 0x000fe200078e0016 */
[----:B------:R-:W-:Y:S06]  /*3770*/  @!P0 BRA `(.L_x_64) ;  /* 0x0000000000308947 */ /* 0x000fec0003800000 */
[----:B------:R-:W-:Y:S01]  /*3780*/  FSETP.GEU.AND P1, PT, |R21|, 4.2275390625, PT ;  /* 0x408748001500780b */ /* 0x000fe20003f2e200 */
[C---:B------:R-:W-:Y:S02]  /*3790*/  DADD R24, R20.reuse, +INF ;  /* 0x7ff0000014187429 */ /* 0x040fe40000000000 */
[----:B------:R-:W-:-:S08]  /*37a0*/  DSETP.GEU.AND P0, PT, R20, RZ, PT ;  /* 0x000000ff1400722a */ /* 0x000fd00003f0e000 */
[----:B------:R-:W-:Y:S02]  /*37b0*/  FSEL R24, R24, RZ, P0 ;  /* 0x000000ff18187208 */ /* 0x000fe40000000000 */
[----:B------:R-:W-:Y:S02]  /*37c0*/  @!P1 LEA.HI R19, R18, R18, RZ, 0x1 ;  /* 0x0000001212139211 */ /* 0x000fe400078f08ff */
[----:B------:R-:W-:Y:S02]  /*37d0*/  FSEL R25, R25, RZ, P0 ;  /* 0x000000ff19197208 */ /* 0x000fe40000000000 */
[----:B------:R-:W-:-:S05]  /*37e0*/  @!P1 SHF.R.S32.HI R19, RZ, 0x1, R19 ;  /* 0x00000001ff139819 */ /* 0x000fca0000011413 */
[----:B------:R-:W-:Y:S02]  /*37f0*/  @!P1 IMAD.IADD R18, R18, 0x1, -R19 ;  /* 0x0000000112129824 */ /* 0x000fe400078e0a13 */
[----:B------:R-:W-:-:S03]  /*3800*/  @!P1 IMAD R23, R19, 0x100000, R23 ;  /* 0x0010000013179824 */ /* 0x000fc600078e0217 */
[----:B------:R-:W-:Y:S01]  /*3810*/  @!P1 LEA R19, R18, 0x3ff00000, 0x14 ;  /* 0x3ff0000012139811 */ /* 0x000fe200078ea0ff */
[----:B------:R-:W-:-:S06]  /*3820*/  @!P1 IMAD.MOV.U32 R18, RZ, RZ, RZ ;  /* 0x000000ffff129224 */ /* 0x000fcc00078e00ff */
[----:B------:R-:W-:-:S11]  /*3830*/  @!P1 DMUL R24, R22, R18 ;  /* 0x0000001216189228 */ /* 0x000fd60000000000 */
.L_x_64:
[----:B------:R-:W-:Y:S01]  /*3840*/  DFMA R26, R26, R24, R24 ;  /* 0x000000181a1a722b */ /* 0x000fe20000000018 */
[----:B------:R-:W-:Y:S01]  /*3850*/  IMAD.MOV.U32 R18, RZ, RZ, R36 ;  /* 0x000000ffff127224 */ /* 0x000fe200078e0024 */
[----:B------:R-:W-:Y:S01]  /*3860*/  DSETP.NEU.AND P0, PT, |R24|, +INF , PT ;  /* 0x7ff000001800742a */ /* 0x000fe20003f0d200 */
[----:B------:R-:W-:-:S07]  /*3870*/  IMAD.MOV.U32 R19, RZ, RZ, 0x0 ;  /* 0x00000000ff137424 */ /* 0x000fce00078e00ff */
[----:B------:R-:W-:Y:S02]  /*3880*/  FSEL R20, R24, R26, !P0 ;  /* 0x0000001a18147208 */ /* 0x000fe40004000000 */
[----:B------:R-:W-:Y:S01]  /*3890*/  FSEL R24, R25, R27, !P0 ;  /* 0x0000001b19187208 */ /* 0x000fe20004000000 */
[----:B------:R-:W-:Y:S06]  /*38a0*/  RET.REL.NODEC R18 `(newFilter) ;  /* 0xffffffc412d47950 */ /* 0x000fec0003c3ffff */
.L_x_65:
[----:B------:R-:W-:-:S00]  /*38b0*/  BRA `(.L_x_65) ;  /* 0xfffffffc00fc7947 */ /* 0x000fc0000383ffff */
[----:B------:R-:W-:-:S00]  /*38c0*/  NOP ;  /* 0x0000000000007918 */ /* 0x000fc00000000000 */
        /* <DEDUP_REMOVED lines=11> */
.L_x_68:


//--------------------- .nv.shared.newFilter      --------------------------
	.section	.nv.shared.newFilter,"aw",@nobits
	.sectionflags	@""
	.align	4
.nv.shared.newFilter:
	.zero		4624


//--------------------- .nv.shared.reserved.0     --------------------------
	.section	.nv.shared.reserved.0,"aw",@nobits
	.weak		__nv_reservedSMEM_offset_0_alias
	.size		__nv_reservedSMEM_offset_0_alias, 0, 64
	.other		__nv_reservedSMEM_offset_0_alias,@"STO_CUDA_RESERVED_SHARED STV_DEFAULT"
__nv_reservedSMEM_offset_0_alias:
	.zero		0
	.zero		64


//--------------------- .nv.constant0.newFilter   --------------------------
	.section	.nv.constant0.newFilter,"a",@progbits
	.sectionflags	@""
	.align	4
.nv.constant0.newFilter:
	.zero		944


//--------------------- SYMBOLS --------------------------

	.type		.nv.reservedSmem.offset0,@object
	.size		.nv.reservedSmem.offset0,0x4
	.type		.nv.reservedSmem.cap,@object
	.size		.nv.reservedSmem.cap,0x4
